	.headerflags	@"EF_CUDA_TEXMODE_UNIFIED EF_CUDA_64BIT_ADDRESS EF_CUDA_ACCELERATORS EF_CUDA_SM90 EF_CUDA_VIRTUAL_SM(EF_CUDA_SM90)"
	.elftype	@"ET_EXEC"


//--------------------- .nv.info                  --------------------------
	.section	.nv.info,"",@"SHT_CUDA_INFO"
	.align	4


	//----- nvinfo : EIATTR_REGCOUNT
	.align		4
        /*0000*/ 	.byte	0x04, 0x2f
        /*0002*/ 	.short	(.L_2 - .L_1)
	.align		4
.L_1:
        /*0004*/ 	.word	index@(triton_poi_fused_cat_31)
        /*0008*/ 	.word	0x00000030


	//----- nvinfo : EIATTR_MIN_STACK_SIZE
	.align		4
.L_2:
        /*000c*/ 	.byte	0x04, 0x12
        /*000e*/ 	.short	(.L_4 - .L_3)
	.align		4
.L_3:
        /*0010*/ 	.word	index@(triton_poi_fused_cat_31)
        /*0014*/ 	.word	0x00000000


	//----- nvinfo : EIATTR_FRAME_SIZE
	.align		4
.L_4:
        /*0018*/ 	.byte	0x04, 0x11
        /*001a*/ 	.short	(.L_6 - .L_5)
	.align		4
.L_5:
        /*001c*/ 	.word	index@(triton_poi_fused_cat_31)
        /*0020*/ 	.word	0x00000000


	//----- nvinfo : EIATTR_MIN_STACK_SIZE
	.align		4
.L_6:
        /*0024*/ 	.byte	0x04, 0x12
        /*0026*/ 	.short	(.L_8 - .L_7)
	.align		4
.L_7:
        /*0028*/ 	.word	index@(triton_poi_fused_cat_31)
        /*002c*/ 	.word	0x00000000
.L_8:


//--------------------- .nv.info.triton_poi_fused_cat_31 --------------------------
	.section	.nv.info.triton_poi_fused_cat_31,"",@"SHT_CUDA_INFO"
	.sectionflags	@""
	.align	4


	//----- nvinfo : EIATTR_CUDA_API_VERSION
	.align		4
        /*0000*/ 	.byte	0x04, 0x37
        /*0002*/ 	.short	(.L_10 - .L_9)
.L_9:
        /*0004*/ 	.word	0x0000007c


	//----- nvinfo : EIATTR_KPARAM_INFO
	.align		4
.L_10:
        /*0008*/ 	.byte	0x04, 0x17
        /*000a*/ 	.short	(.L_12 - .L_11)
.L_11:
        /*000c*/ 	.word	0x00000000
        /*0010*/ 	.short	0x0009
        /*0012*/ 	.short	0x0048
        /*0014*/ 	.byte	0x00, 0xf0, 0x11, 0x00


	//----- nvinfo : EIATTR_KPARAM_INFO
	.align		4
.L_12:
        /*0018*/ 	.byte	0x04, 0x17
        /*001a*/ 	.short	(.L_14 - .L_13)
.L_13:
        /*001c*/ 	.word	0x00000000
        /*0020*/ 	.short	0x0008
        /*0022*/ 	.short	0x0040
        /*0024*/ 	.byte	0x00, 0xf4, 0x21, 0x00


	//----- nvinfo : EIATTR_KPARAM_INFO
	.align		4
.L_14:
        /*0028*/ 	.byte	0x04, 0x17
        /*002a*/ 	.short	(.L_16 - .L_15)
.L_15:
        /*002c*/ 	.word	0x00000000
        /*0030*/ 	.short	0x0007
        /*0032*/ 	.short	0x0038
        /*0034*/ 	.byte	0x00, 0xf4, 0x21, 0x00


	//----- nvinfo : EIATTR_KPARAM_INFO
	.align		4
.L_16:
        /*0038*/ 	.byte	0x04, 0x17
        /*003a*/ 	.short	(.L_18 - .L_17)
.L_17:
        /*003c*/ 	.word	0x00000000
        /*0040*/ 	.short	0x0006
        /*0042*/ 	.short	0x0030
        /*0044*/ 	.byte	0x00, 0xf4, 0x21, 0x00


	//----- nvinfo : EIATTR_KPARAM_INFO
	.align		4
.L_18:
        /*0048*/ 	.byte	0x04, 0x17
        /*004a*/ 	.short	(.L_20 - .L_19)
.L_19:
        /*004c*/ 	.word	0x00000000
        /*0050*/ 	.short	0x0005
        /*0052*/ 	.short	0x0028
        /*0054*/ 	.byte	0x00, 0xf4, 0x21, 0x00


	//----- nvinfo : EIATTR_KPARAM_INFO
	.align		4
.L_20:
        /*0058*/ 	.byte	0x04, 0x17
        /*005a*/ 	.short	(.L_22 - .L_21)
.L_21:
        /*005c*/ 	.word	0x00000000
        /*0060*/ 	.short	0x0004
        /*0062*/ 	.short	0x0020
        /*0064*/ 	.byte	0x00, 0xf4, 0x21, 0x00


	//----- nvinfo : EIATTR_KPARAM_INFO
	.align		4
.L_22:
        /*0068*/ 	.byte	0x04, 0x17
        /*006a*/ 	.short	(.L_24 - .L_23)
.L_23:
        /*006c*/ 	.word	0x00000000
        /*0070*/ 	.short	0x0003
        /*0072*/ 	.short	0x0018
        /*0074*/ 	.byte	0x00, 0xf4, 0x21, 0x00


	//----- nvinfo : EIATTR_KPARAM_INFO
	.align		4
.L_24:
        /*0078*/ 	.byte	0x04, 0x17
        /*007a*/ 	.short	(.L_26 - .L_25)
.L_25:
        /*007c*/ 	.word	0x00000000
        /*0080*/ 	.short	0x0002
        /*0082*/ 	.short	0x0010
        /*0084*/ 	.byte	0x00, 0xf4, 0x21, 0x00


	//----- nvinfo : EIATTR_KPARAM_INFO
	.align		4
.L_26:
        /*0088*/ 	.byte	0x04, 0x17
        /*008a*/ 	.short	(.L_28 - .L_27)
.L_27:
        /*008c*/ 	.word	0x00000000
        /*0090*/ 	.short	0x0001
        /*0092*/ 	.short	0x0008
        /*0094*/ 	.byte	0x00, 0xf4, 0x21, 0x00


	//----- nvinfo : EIATTR_KPARAM_INFO
	.align		4
.L_28:
        /*0098*/ 	.byte	0x04, 0x17
        /*009a*/ 	.short	(.L_30 - .L_29)
.L_29:
        /*009c*/ 	.word	0x00000000
        /*00a0*/ 	.short	0x0000
        /*00a2*/ 	.short	0x0000
        /*00a4*/ 	.byte	0x00, 0xf4, 0x21, 0x00


	//----- nvinfo : EIATTR_SPARSE_MMA_MASK
	.align		4
.L_30:
        /*00a8*/ 	.byte	0x03, 0x50
        /*00aa*/ 	.short	0x0000


	//----- nvinfo : EIATTR_MAXREG_COUNT
	.align		4
        /*00ac*/ 	.byte	0x03, 0x1b
        /*00ae*/ 	.short	0x00ff


	//----- nvinfo : EIATTR_EXIT_INSTR_OFFSETS
	.align		4
        /*00b0*/ 	.byte	0x04, 0x1c
        /*00b2*/ 	.short	(.L_32 - .L_31)


	//   ....[0]....
.L_31:
        /*00b4*/ 	.word	0x00002230


	//----- nvinfo : EIATTR_REQNTID
	.align		4
.L_32:
        /*00b8*/ 	.byte	0x04, 0x10
        /*00ba*/ 	.short	(.L_34 - .L_33)
.L_33:
        /*00bc*/ 	.word	0x00000080
        /*00c0*/ 	.word	0x00000001
        /*00c4*/ 	.word	0x00000001


	//----- nvinfo : EIATTR_CBANK_PARAM_SIZE
	.align		4
.L_34:
        /*00c8*/ 	.byte	0x03, 0x19
        /*00ca*/ 	.short	0x004c


	//----- nvinfo : EIATTR_PARAM_CBANK
	.align		4
        /*00cc*/ 	.byte	0x04, 0x0a
        /*00ce*/ 	.short	(.L_36 - .L_35)
	.align		4
.L_35:
        /*00d0*/ 	.word	index@(.nv.constant0.triton_poi_fused_cat_31)
        /*00d4*/ 	.short	0x0210
        /*00d6*/ 	.short	0x004c


	//----- nvinfo : EIATTR_SW_WAR
	.align		4
.L_36:
        /*00d8*/ 	.byte	0x04, 0x36
        /*00da*/ 	.short	(.L_38 - .L_37)
.L_37:
        /*00dc*/ 	.word	0x00000008
.L_38:


//--------------------- .nv.callgraph             --------------------------
	.section	.nv.callgraph,"",@"SHT_CUDA_CALLGRAPH"
	.align	4
	.sectionentsize	8
	.align		4
        /*0000*/ 	.word	0x00000000
	.align		4
        /*0004*/ 	.word	0xffffffff
	.align		4
        /*0008*/ 	.word	0x00000000
	.align		4
        /*000c*/ 	.word	0xfffffffe
	.align		4
        /*0010*/ 	.word	0x00000000
	.align		4
        /*0014*/ 	.word	0xfffffffd
	.align		4
        /*0018*/ 	.word	0x00000000
	.align		4
        /*001c*/ 	.word	0xfffffffc


//--------------------- .nv.constant4             --------------------------
	.section	.nv.constant4,"a",@progbits
	.align	8
	.align		8
.nv.constant4:
        /*0000*/ 	.dword	_$_str


//--------------------- .text.triton_poi_fused_cat_31 --------------------------
	.section	.text.triton_poi_fused_cat_31,"ax",@progbits
	.align	128
        .global         triton_poi_fused_cat_31
        .type           triton_poi_fused_cat_31,@function
        .size           triton_poi_fused_cat_31,(.L_x_1 - triton_poi_fused_cat_31)
        .other          triton_poi_fused_cat_31,@"STO_CUDA_ENTRY STV_DEFAULT"
triton_poi_fused_cat_31:
.text.triton_poi_fused_cat_31:
[----:B------:R-:W-:Y:S01]  /*0000*/  LDC R1, c[0x0][0x28] ;  /* 0x00000a00ff017b82 */ /* 0x000fe20000000800 */
[----:B------:R-:W1:Y:S07]  /*0010*/  S2R R0, SR_TID.X ;  /* 0x0000000000007919 */ /* 0x000e6e0000002100 */
[----:B------:R-:W2:Y:S01]  /*0020*/  LDC.64 R8, c[0x0][0x220] ;  /* 0x00008800ff087b82 */ /* 0x000ea20000000a00 */
[----:B------:R-:W-:Y:S02]  /*0030*/  CS2R R24, SRZ ;  /* 0x0000000000187805 */ /* 0x000fe4000001ff00 */
[----:B------:R-:W-:Y:S01]  /*0040*/  CS2R R10, SRZ ;  /* 0x00000000000a7805 */ /* 0x000fe2000001ff00 */
[----:B------:R-:W3:Y:S01]  /*0050*/  S2R R5, SR_CTAID.X ;  /* 0x0000000000057919 */ /* 0x000ee20000002500 */
[----:B------:R-:W-:-:S03]  /*0060*/  ULDC.64 UR4, c[0x0][0x208] ;  /* 0x0000820000047ab9 */ /* 0x000fc60000000a00 */
[----:B------:R-:W4:Y:S01]  /*0070*/  LDC.64 R2, c[0x0][0x230] ;  /* 0x00008c00ff027b82 */ /* 0x000f220000000a00 */
[----:B------:R-:W-:Y:S01]  /*0080*/  CS2R R32, SRZ ;  /* 0x0000000000207805 */ /* 0x000fe2000001ff00 */
[----:B------:R-:W-:-:S06]  /*0090*/  ULDC.64 UR6, c[0x0][0x228] ;  /* 0x00008a0000067ab9 */ /* 0x000fcc0000000a00 */
[----:B------:R-:W5:Y:S01]  /*00a0*/  LDC.64 R34, c[0x0][0x210] ;  /* 0x00008400ff227b82 */ /* 0x000f620000000a00 */
[----:B-1----:R-:W-:Y:S01]  /*00b0*/  IMAD.SHL.U32 R0, R0, 0x4, RZ ;  /* 0x0000000400007824 */ /* 0x002fe200078e00ff */
[----:B---3--:R-:W-:-:S04]  /*00c0*/  SHF.R.S32.HI R20, RZ, 0x15, R5 ;  /* 0x00000015ff147819 */ /* 0x008fc80000011405 */
[----:B------:R-:W-:Y:S02]  /*00d0*/  LOP3.LUT R0, R0, 0x1fc, RZ, 0xc0, !PT ;  /* 0x000001fc00007812 */ /* 0x000fe400078ec0ff */
[----:B------:R-:W-:-:S03]  /*00e0*/  SGXT R20, R20, 0x1 ;  /* 0x000000011414781a */ /* 0x000fc60000000200 */
[----:B------:R-:W-:Y:S02]  /*00f0*/  IMAD R21, R5, 0x400, R0 ;  /* 0x0000040005157824 */ /* 0x000fe400078e0200 */
[----:B------:R-:W1:Y:S03]  /*0100*/  LDC.64 R4, c[0x0][0x218] ;  /* 0x00008600ff047b82 */ /* 0x000e660000000a00 */
[----:B------:R-:W-:-:S04]  /*0110*/  SHF.R.S32.HI R0, RZ, 0x1f, R21 ;  /* 0x0000001fff007819 */ /* 0x000fc80000011415 */
[----:B------:R-:W-:-:S04]  /*0120*/  LEA.HI R0, R0, R21, RZ, 0x9 ;  /* 0x0000001500007211 */ /* 0x000fc800078f48ff */
[----:B------:R-:W-:Y:S02]  /*0130*/  LOP3.LUT R28, R0, 0xfffffe00, RZ, 0xc0, !PT ;  /* 0xfffffe00001c7812 */ /* 0x000fe400078ec0ff */
[--C-:B------:R-:W-:Y:S02]  /*0140*/  SHF.R.S32.HI R16, RZ, 0x9, R0.reuse ;  /* 0x00000009ff107819 */ /* 0x100fe40000011400 */
[----:B------:R-:W-:Y:S01]  /*0150*/  SHF.R.S32.HI R15, RZ, 0x1f, R0 ;  /* 0x0000001fff0f7819 */ /* 0x000fe20000011400 */
[----:B------:R-:W-:Y:S01]  /*0160*/  IMAD.IADD R28, R21, 0x1, -R28 ;  /* 0x00000001151c7824 */ /* 0x000fe200078e0a1c */
[----:B------:R-:W-:Y:S02]  /*0170*/  LEA.HI R0, R20, R21, RZ, 0xc ;  /* 0x0000001514007211 */ /* 0x000fe400078f60ff */
[----:B------:R-:W-:Y:S02]  /*0180*/  LEA.HI R6, R15, R16, RZ, 0x3 ;  /* 0x000000100f067211 */ /* 0x000fe400078f18ff */
[----:B------:R-:W-:-:S02]  /*0190*/  SHF.R.S32.HI R0, RZ, 0xc, R0 ;  /* 0x0000000cff007819 */ /* 0x000fc40000011400 */
[----:B------:R-:W-:Y:S02]  /*01a0*/  LOP3.LUT R7, R6, 0xfffffff8, RZ, 0xc0, !PT ;  /* 0xfffffff806077812 */ /* 0x000fe400078ec0ff */
[----:B------:R-:W-:Y:S02]  /*01b0*/  ISETP.GE.AND P1, PT, R28, 0x100, PT ;  /* 0x000001001c00780c */ /* 0x000fe40003f26270 */
[----:B------:R-:W-:Y:S01]  /*01c0*/  LEA.HI R6, R0, R0, RZ, 0x3 ;  /* 0x0000000000067211 */ /* 0x000fe200078f18ff */
[----:B------:R-:W-:Y:S02]  /*01d0*/  IMAD.IADD R44, R16, 0x1, -R7 ;  /* 0x00000001102c7824 */ /* 0x000fe400078e0a07 */
[----:B------:R-:W-:Y:S01]  /*01e0*/  VIADD R7, R21, 0x200 ;  /* 0x0000020015077836 */ /* 0x000fe20000000000 */
[----:B------:R-:W-:Y:S01]  /*01f0*/  LOP3.LUT R13, R6, 0xfffffff8, RZ, 0xc0, !PT ;  /* 0xfffffff8060d7812 */ /* 0x000fe200078ec0ff */
[----:B--2---:R-:W-:-:S03]  /*0200*/  IMAD.WIDE R18, R44, 0x8, R8 ;  /* 0x000000082c127825 */ /* 0x004fc600078e0208 */
[-C--:B------:R-:W-:Y:S01]  /*0210*/  LEA.HI R22, R20, R7.reuse, RZ, 0x9 ;  /* 0x0000000714167211 */ /* 0x080fe200078f48ff */
[----:B------:R-:W-:Y:S02]  /*0220*/  IMAD.IADD R0, R0, 0x1, -R13 ;  /* 0x0000000100007824 */ /* 0x000fe400078e0a0d */
[----:B----4-:R-:W-:Y:S01]  /*0230*/  IMAD.WIDE R26, R44, 0x8, R2 ;  /* 0x000000082c1a7825 */ /* 0x010fe200078e0202 */
[----:B------:R2:W3:Y:S01]  /*0240*/  @!P1 LDG.E.EL.64 R24, desc[UR4][R18.64] ;  /* 0x0000000412189981 */ /* 0x0004e2000c2e1b00 */
[----:B------:R-:W-:Y:S02]  /*0250*/  SHF.R.S32.HI R29, RZ, 0x9, R22 ;  /* 0x00000009ff1d7819 */ /* 0x000fe40000011416 */
[----:B-1----:R-:W-:Y:S01]  /*0260*/  IMAD.WIDE R12, R0, 0x8, R4 ;  /* 0x00000008000c7825 */ /* 0x002fe200078e0204 */
[----:B------:R-:W-:Y:S01]  /*0270*/  SHF.R.S32.HI R22, RZ, 0x1f, R22 ;  /* 0x0000001fff167819 */ /* 0x000fe20000011416 */
[----:B------:R1:W4:Y:S01]  /*0280*/  @!P1 LDG.E.EL.64 R10, desc[UR4][R26.64] ;  /* 0x000000041a0a9981 */ /* 0x000322000c2e1b00 */
[----:B------:R-:W-:-:S02]  /*0290*/  LEA.HI R6, R20, R7, RZ, 0xc ;  /* 0x0000000714067211 */ /* 0x000fc400078f60ff */
[----:B------:R-:W-:Y:S01]  /*02a0*/  LEA.HI R17, R22, R29, RZ, 0x3 ;  /* 0x0000001d16117211 */ /* 0x000fe200078f18ff */
[----:B------:R1:W4:Y:S01]  /*02b0*/  @!P1 LDG.E.EL.64 R32, desc[UR4][R12.64] ;  /* 0x000000040c209981 */ /* 0x000322000c2e1b00 */
[----:B------:R-:W-:Y:S02]  /*02c0*/  SHF.R.S32.HI R14, RZ, 0xc, R6 ;  /* 0x0000000cff0e7819 */ /* 0x000fe40000011406 */
[----:B--2---:R-:W-:Y:S02]  /*02d0*/  CS2R R18, SRZ ;  /* 0x0000000000127805 */ /* 0x004fe4000001ff00 */
[----:B------:R-:W-:Y:S02]  /*02e0*/  LOP3.LUT R6, R17, 0xfffffff8, RZ, 0xc0, !PT ;  /* 0xfffffff811067812 */ /* 0x000fe400078ec0ff */
[----:B------:R-:W-:-:S03]  /*02f0*/  LEA.HI R17, R14, R14, RZ, 0x3 ;  /* 0x0000000e0e117211 */ /* 0x000fc600078f18ff */
[----:B------:R-:W-:Y:S01]  /*0300*/  IMAD.IADD R6, R29, 0x1, -R6 ;  /* 0x000000011d067824 */ /* 0x000fe200078e0a06 */
[----:B------:R-:W-:-:S03]  /*0310*/  LOP3.LUT R17, R17, 0xfffffff8, RZ, 0xc0, !PT ;  /* 0xfffffff811117812 */ /* 0x000fc600078ec0ff */
[----:B------:R-:W-:Y:S01]  /*0320*/  IMAD.WIDE R36, R6, 0x8, R8 ;  /* 0x0000000806247825 */ /* 0x000fe200078e0208 */
[----:B------:R-:W-:-:S03]  /*0330*/  CS2R R8, SRZ ;  /* 0x0000000000087805 */ /* 0x000fc6000001ff00 */
[----:B-1----:R-:W-:Y:S01]  /*0340*/  IMAD.IADD R27, R14, 0x1, -R17 ;  /* 0x000000010e1b7824 */ /* 0x002fe200078e0a11 */
[----:B------:R-:W2:Y:S01]  /*0350*/  @!P1 LDG.E.EL.64 R18, desc[UR4][R36.64] ;  /* 0x0000000424129981 */ /* 0x000ea2000c2e1b00 */
[----:B0-----:R-:W-:Y:S01]  /*0360*/  CS2R R12, SRZ ;  /* 0x00000000000c7805 */ /* 0x001fe2000001ff00 */
[----:B------:R-:W-:-:S04]  /*0370*/  IMAD.WIDE R2, R6, 0x8, R2 ;  /* 0x0000000806027825 */ /* 0x000fc800078e0202 */
[----:B------:R-:W-:Y:S01]  /*0380*/  IMAD.WIDE R30, R27, 0x8, R4 ;  /* 0x000000081b1e7825 */ /* 0x000fe200078e0204 */
[----:B------:R-:W2:Y:S04]  /*0390*/  @!P1 LDG.E.EL.64 R12, desc[UR4][R2.64] ;  /* 0x00000004020c9981 */ /* 0x000ea8000c2e1b00 */
[----:B------:R0:W2:Y:S01]  /*03a0*/  @!P1 LDG.E.EL.64 R8, desc[UR4][R30.64] ;  /* 0x000000041e089981 */ /* 0x0000a2000c2e1b00 */
[----:B------:R-:W-:Y:S02]  /*03b0*/  LEA.HI R14, R20, R21, RZ, 0xf ;  /* 0x00000015140e7211 */ /* 0x000fe400078f78ff */
[----:B------:R-:W-:Y:S02]  /*03c0*/  LEA.HI R15, R15, R16, RZ, 0x6 ;  /* 0x000000100f0f7211 */ /* 0x000fe400078f30ff */
[----:B------:R-:W-:-:S02]  /*03d0*/  SHF.R.S32.HI R14, RZ, 0xf, R14 ;  /* 0x0000000fff0e7819 */ /* 0x000fc4000001140e */
[----:B------:R-:W-:-:S03]  /*03e0*/  LOP3.LUT R15, R15, 0xffffffc0, RZ, 0xc0, !PT ;  /* 0xffffffc00f0f7812 */ /* 0x000fc600078ec0ff */
[----:B------:R-:W-:Y:S02]  /*03f0*/  IMAD.SHL.U32 R14, R14, 0x4000, RZ ;  /* 0x000040000e0e7824 */ /* 0x000fe400078e00ff */
[C---:B------:R-:W-:Y:S02]  /*0400*/  VIADD R23, R21.reuse, 0x2 ;  /* 0x0000000215177836 */ /* 0x040fe40000000000 */
[C---:B0-----:R-:W-:Y:S01]  /*0410*/  VIADD R31, R21.reuse, 0x3 ;  /* 0x00000003151f7836 */ /* 0x041fe20000000000 */
[----:B------:R-:W-:Y:S01]  /*0420*/  IADD3 R17, R14, R16, -R15 ;  /* 0x000000100e117210 */ /* 0x000fe20007ffe80f */
[----:B------:R-:W-:Y:S01]  /*0430*/  VIADD R5, R21, 0x1 ;  /* 0x0000000115057836 */ /* 0x000fe20000000000 */
[C---:B------:R-:W-:Y:S02]  /*0440*/  LEA.HI R7, R20.reuse, R7, RZ, 0xf ;  /* 0x0000000714077211 */ /* 0x040fe400078f78ff */
[----:B------:R-:W-:Y:S01]  /*0450*/  LEA.HI R2, R20, R23, RZ, 0x9 ;  /* 0x0000001714027211 */ /* 0x000fe200078f48ff */
[----:B------:R-:W-:Y:S01]  /*0460*/  IMAD R15, R28, 0x40, R17 ;  /* 0x000000401c0f7824 */ /* 0x000fe200078e0211 */
[----:B------:R-:W-:-:S02]  /*0470*/  LEA.HI R3, R20, R31, RZ, 0x9 ;  /* 0x0000001f14037211 */ /* 0x000fc400078f48ff */
[----:B------:R-:W-:Y:S02]  /*0480*/  LEA.HI R4, R20, R5, RZ, 0x9 ;  /* 0x0000000514047211 */ /* 0x000fe400078f48ff */
[----:B------:R-:W-:Y:S02]  /*0490*/  SHF.R.S32.HI R7, RZ, 0xf, R7 ;  /* 0x0000000fff077819 */ /* 0x000fe40000011407 */
[----:B------:R-:W-:Y:S02]  /*04a0*/  LEA.HI R26, R22, R29, RZ, 0x6 ;  /* 0x0000001d161a7211 */ /* 0x000fe400078f30ff */
[----:B------:R-:W-:Y:S02]  /*04b0*/  LOP3.LUT R20, R2, 0x3fffe00, RZ, 0xc0, !PT ;  /* 0x03fffe0002147812 */ /* 0x000fe400078ec0ff */
[----:B------:R-:W-:Y:S01]  /*04c0*/  LOP3.LUT R22, R3, 0x3fffe00, RZ, 0xc0, !PT ;  /* 0x03fffe0003167812 */ /* 0x000fe200078ec0ff */
[----:B-----5:R-:W-:Y:S01]  /*04d0*/  IMAD.WIDE R2, R15, 0x4, R34 ;  /* 0x000000040f027825 */ /* 0x020fe200078e0222 */
[----:B------:R-:W-:-:S02]  /*04e0*/  LOP3.LUT R4, R4, 0x3fffe00, RZ, 0xc0, !PT ;  /* 0x03fffe0004047812 */ /* 0x000fc400078ec0ff */
[----:B------:R-:W-:Y:S01]  /*04f0*/  LOP3.LUT R26, R26, 0xffffffc0, RZ, 0xc0, !PT ;  /* 0xffffffc01a1a7812 */ /* 0x000fe200078ec0ff */
[----:B------:R-:W-:Y:S02]  /*0500*/  IMAD.SHL.U32 R15, R7, 0x4000, RZ ;  /* 0x00004000070f7824 */ /* 0x000fe400078e00ff */
[----:B------:R-:W-:Y:S02]  /*0510*/  IMAD.IADD R4, R5, 0x1, -R4 ;  /* 0x0000000105047824 */ /* 0x000fe400078e0a04 */
[----:B------:R-:W-:Y:S01]  /*0520*/  IMAD.IADD R22, R31, 0x1, -R22 ;  /* 0x000000011f167824 */ /* 0x000fe200078e0a16 */
[----:B------:R-:W-:Y:S01]  /*0530*/  IADD3 R31, R15, R29, -R26 ;  /* 0x0000001d0f1f7210 */ /* 0x000fe20007ffe81a */
[----:B------:R-:W-:Y:S02]  /*0540*/  IMAD.MOV.U32 R5, RZ, RZ, RZ ;  /* 0x000000ffff057224 */ /* 0x000fe400078e00ff */
[----:B------:R-:W-:Y:S02]  /*0550*/  IMAD.IADD R20, R23, 0x1, -R20 ;  /* 0x0000000117147824 */ /* 0x000fe400078e0a14 */
[----:B------:R-:W-:-:S02]  /*0560*/  IMAD R43, R4, 0x40, R17 ;  /* 0x00000040042b7824 */ /* 0x000fc400078e0211 */
[----:B------:R-:W-:Y:S01]  /*0570*/  IMAD R39, R4, 0x40, R31 ;  /* 0x0000004004277824 */ /* 0x000fe200078e021f */
[----:B------:R0:W5:Y:S01]  /*0580*/  @!P1 LDG.E.EL R5, desc[UR4][R2.64] ;  /* 0x0000000402059981 */ /* 0x000162000c2e1900 */
[----:B------:R-:W-:Y:S02]  /*0590*/  IMAD R23, R20, 0x40, R17 ;  /* 0x0000004014177824 */ /* 0x000fe400078e0211 */
[----:B------:R-:W-:Y:S02]  /*05a0*/  IMAD.MOV.U32 R4, RZ, RZ, RZ ;  /* 0x000000ffff047224 */ /* 0x000fe400078e00ff */
[----:B------:R-:W-:-:S04]  /*05b0*/  IMAD.WIDE R42, R43, 0x4, R34 ;  /* 0x000000042b2a7825 */ /* 0x000fc800078e0222 */
[C---:B------:R-:W-:Y:S01]  /*05c0*/  IMAD R41, R22.reuse, 0x40, R17 ;  /* 0x0000004016297824 */ /* 0x040fe200078e0211 */
[----:B------:R-:W5:Y:S01]  /*05d0*/  @!P1 LDG.E.EL R4, desc[UR4][R42.64] ;  /* 0x000000042a049981 */ /* 0x000f62000c2e1900 */
[----:B------:R-:W-:Y:S02]  /*05e0*/  IMAD R7, R22, 0x40, R31 ;  /* 0x0000004016077824 */ /* 0x000fe400078e021f */
[----:B0-----:R-:W-:Y:S02]  /*05f0*/  IMAD.MOV.U32 R3, RZ, RZ, RZ ;  /* 0x000000ffff037224 */ /* 0x001fe400078e00ff */
[----:B------:R-:W-:-:S05]  /*0600*/  IMAD.WIDE R22, R23, 0x4, R34 ;  /* 0x0000000417167825 */ /* 0x000fca00078e0222 */
[----:B------:R0:W5:Y:S01]  /*0610*/  @!P1 LDG.E.EL R3, desc[UR4][R22.64] ;  /* 0x0000000416039981 */ /* 0x000162000c2e1900 */
[--C-:B------:R-:W-:Y:S02]  /*0620*/  IMAD R37, R20, 0x40, R31.reuse ;  /* 0x0000004014257824 */ /* 0x100fe400078e021f */
[----:B------:R-:W-:Y:S02]  /*0630*/  IMAD R31, R28, 0x40, R31 ;  /* 0x000000401c1f7824 */ /* 0x000fe400078e021f */
[----:B------:R-:W-:-:S04]  /*0640*/  IMAD.WIDE R40, R41, 0x4, R34 ;  /* 0x0000000429287825 */ /* 0x000fc800078e0222 */
[----:B------:R-:W-:-:S04]  /*0650*/  IMAD.WIDE R30, R31, 0x4, R34 ;  /* 0x000000041f1e7825 */ /* 0x000fc800078e0222 */
[----:B------:R-:W-:-:S04]  /*0660*/  IMAD.WIDE R38, R39, 0x4, R34 ;  /* 0x0000000427267825 */ /* 0x000fc800078e0222 */
[----:B------:R-:W-:-:S04]  /*0670*/  IMAD.WIDE R36, R37, 0x4, R34 ;  /* 0x0000000425247825 */ /* 0x000fc800078e0222 */
[----:B------:R-:W-:-:S04]  /*0680*/  IMAD.WIDE R34, R7, 0x4, R34 ;  /* 0x0000000407227825 */ /* 0x000fc800078e0222 */
[----:B------:R-:W-:Y:S02]  /*0690*/  IMAD.MOV.U32 R7, RZ, RZ, RZ ;  /* 0x000000ffff077224 */ /* 0x000fe400078e00ff */
[----:B0-----:R-:W-:-:S04]  /*06a0*/  IMAD.MOV.U32 R22, RZ, RZ, RZ ;  /* 0x000000ffff167224 */ /* 0x001fc800078e00ff */
[----:B------:R-:W5:Y:S01]  /*06b0*/  @!P1 LDG.E.EL R7, desc[UR4][R40.64] ;  /* 0x0000000428079981 */ /* 0x000f62000c2e1900 */
[----:B------:R-:W-:-:S03]  /*06c0*/  IMAD.MOV.U32 R20, RZ, RZ, RZ ;  /* 0x000000ffff147224 */ /* 0x000fc600078e00ff */
[----:B------:R0:W5:Y:S04]  /*06d0*/  @!P1 LDG.E.EL R22, desc[UR4][R38.64] ;  /* 0x0000000426169981 */ /* 0x000168000c2e1900 */
[----:B------:R-:W5:Y:S01]  /*06e0*/  @!P1 LDG.E.EL R20, desc[UR4][R30.64] ;  /* 0x000000041e149981 */ /* 0x000f62000c2e1900 */
[----:B------:R-:W-:Y:S02]  /*06f0*/  IMAD.MOV.U32 R26, RZ, RZ, RZ ;  /* 0x000000ffff1a7224 */ /* 0x000fe400078e00ff */
[----:B0-----:R-:W-:-:S04]  /*0700*/  IMAD.MOV.U32 R38, RZ, RZ, RZ ;  /* 0x000000ffff267224 */ /* 0x001fc800078e00ff */
[----:B------:R0:W5:Y:S02]  /*0710*/  @!P1 LDG.E.EL R26, desc[UR4][R36.64] ;  /* 0x00000004241a9981 */ /* 0x000164000c2e1900 */
[----:B0-----:R-:W-:Y:S02]  /*0720*/  CS2R R36, SRZ ;  /* 0x0000000000247805 */ /* 0x001fe4000001ff00 */
[----:B---3--:R-:W-:Y:S02]  /*0730*/  SEL R17, R25, RZ, !P1 ;  /* 0x000000ff19117207 */ /* 0x008fe40004800000 */
[----:B------:R-:W-:Y:S02]  /*0740*/  SEL R43, R24, RZ, !P1 ;  /* 0x000000ff182b7207 */ /* 0x000fe40004800000 */
[----:B------:R-:W-:Y:S02]  /*0750*/  SHF.R.U32.HI R24, RZ, 0x1c, R17 ;  /* 0x0000001cff187819 */ /* 0x000fe40000011611 */
[----:B----4-:R-:W-:-:S02]  /*0760*/  SEL R2, R11, RZ, !P1 ;  /* 0x000000ff0b027207 */ /* 0x010fc40004800000 */
[----:B------:R-:W-:Y:S02]  /*0770*/  SEL R23, R33, RZ, !P1 ;  /* 0x000000ff21177207 */ /* 0x000fe40004800000 */
[----:B------:R-:W-:Y:S02]  /*0780*/  SHF.R.U32.HI R11, RZ, 0x1c, R2 ;  /* 0x0000001cff0b7819 */ /* 0x000fe40000011602 */
[----:B------:R-:W-:Y:S02]  /*0790*/  LOP3.LUT R24, R24, 0x8, RZ, 0xc0, !PT ;  /* 0x0000000818187812 */ /* 0x000fe400078ec0ff */
[----:B------:R-:W-:Y:S02]  /*07a0*/  SEL R33, R10, RZ, !P1 ;  /* 0x000000ff0a217207 */ /* 0x000fe40004800000 */
[----:B------:R-:W-:Y:S02]  /*07b0*/  SHF.R.U32.HI R25, RZ, 0x1c, R23 ;  /* 0x0000001cff197819 */ /* 0x000fe40000011617 */
[----:B------:R-:W-:-:S02]  /*07c0*/  LOP3.LUT R10, R11, 0x8, RZ, 0xc0, !PT ;  /* 0x000000080b0a7812 */ /* 0x000fc400078ec0ff */
[----:B------:R-:W-:Y:S02]  /*07d0*/  IADD3 R11, P0, R24, R43, RZ ;  /* 0x0000002b180b7210 */ /* 0x000fe40007f1e0ff */
[----:B------:R-:W-:Y:S01]  /*07e0*/  SEL R32, R32, RZ, !P1 ;  /* 0x000000ff20207207 */ /* 0x000fe20004800000 */
[----:B------:R-:W0:Y:S01]  /*07f0*/  LDC.64 R42, c[0x0][0x240] ;  /* 0x00009000ff2a7b82 */ /* 0x000e220000000a00 */
[----:B------:R-:W-:Y:S02]  /*0800*/  LOP3.LUT R25, R25, 0x8, RZ, 0xc0, !PT ;  /* 0x0000000819197812 */ /* 0x000fe400078ec0ff */
[----:B------:R-:W-:Y:S01]  /*0810*/  IADD3 R10, P3, R10, R33, RZ ;  /* 0x000000210a0a7210 */ /* 0x000fe20007f7e0ff */
[----:B------:R-:W-:Y:S01]  /*0820*/  IMAD.X R24, RZ, RZ, R17, P0 ;  /* 0x000000ffff187224 */ /* 0x000fe200000e0611 */
[----:B------:R-:W-:Y:S02]  /*0830*/  IADD3 R32, P0, R25, R32, RZ ;  /* 0x0000002019207210 */ /* 0x000fe40007f1e0ff */
[----:B------:R-:W-:Y:S01]  /*0840*/  LEA R40, P2, R11, UR6, 0xa ;  /* 0x000000060b287c11 */ /* 0x000fe2000f8450ff */
[----:B------:R-:W-:Y:S01]  /*0850*/  IMAD.X R25, RZ, RZ, R2, P3 ;  /* 0x000000ffff197224 */ /* 0x000fe200018e0602 */
[----:B------:R-:W-:Y:S01]  /*0860*/  LEA R2, P3, R10, UR6, 0xa ;  /* 0x000000060a027c11 */ /* 0x000fe2000f8650ff */
[----:B------:R-:W-:Y:S01]  /*0870*/  IMAD.X R33, RZ, RZ, R23, P0 ;  /* 0x000000ffff217224 */ /* 0x000fe200000e0617 */
[----:B--2---:R-:W-:-:S02]  /*0880*/  SEL R17, R19, RZ, !P1 ;  /* 0x000000ff13117207 */ /* 0x004fc40004800000 */
[----:B------:R-:W-:Y:S02]  /*0890*/  LEA.HI.X R11, R11, UR7, R24, 0xa, P2 ;  /* 0x000000070b0b7c11 */ /* 0x000fe400090f5418 */
[----:B------:R-:W-:Y:S02]  /*08a0*/  LEA.HI.X R19, R10, UR7, R25, 0xa, P3 ;  /* 0x000000070a137c11 */ /* 0x000fe400098f5419 */
[----:B------:R-:W1:Y:S01]  /*08b0*/  LDC.64 R24, c[0x0][0x238] ;  /* 0x00008e00ff187b82 */ /* 0x000e620000000a00 */
[----:B------:R-:W-:Y:S02]  /*08c0*/  SHF.R.U32.HI R23, RZ, 0x1c, R17 ;  /* 0x0000001cff177819 */ /* 0x000fe40000011611 */
[C---:B------:R-:W-:Y:S01]  /*08d0*/  SHF.L.U64.HI R10, R32.reuse, 0xd, R33 ;  /* 0x0000000d200a7819 */ /* 0x040fe20000010221 */
[----:B------:R-:W-:Y:S01]  /*08e0*/  IMAD.SHL.U32 R33, R32, 0x2000, RZ ;  /* 0x0000200020217824 */ /* 0x000fe200078e00ff */
[----:B------:R-:W-:Y:S02]  /*08f0*/  SEL R39, R9, RZ, !P1 ;  /* 0x000000ff09277207 */ /* 0x000fe40004800000 */
[----:B------:R-:W-:-:S02]  /*0900*/  SEL R30, R18, RZ, !P1 ;  /* 0x000000ff121e7207 */ /* 0x000fc40004800000 */
[----:B------:R-:W-:Y:S02]  /*0910*/  LOP3.LUT R9, R23, 0x8, RZ, 0xc0, !PT ;  /* 0x0000000817097812 */ /* 0x000fe400078ec0ff */
[----:B------:R-:W-:Y:S02]  /*0920*/  IADD3 R18, P2, R2, R33, RZ ;  /* 0x0000002102127210 */ /* 0x000fe40007f5e0ff */
[----:B------:R-:W-:Y:S02]  /*0930*/  SEL R2, R13, RZ, !P1 ;  /* 0x000000ff0d027207 */ /* 0x000fe40004800000 */
[----:B------:R-:W-:Y:S02]  /*0940*/  IADD3 R9, P3, R9, R30, RZ ;  /* 0x0000001e09097210 */ /* 0x000fe40007f7e0ff */
[----:B------:R-:W-:Y:S02]  /*0950*/  SHF.R.U32.HI R13, RZ, 0x1c, R2 ;  /* 0x0000001cff0d7819 */ /* 0x000fe40000011602 */
[----:B------:R-:W-:Y:S01]  /*0960*/  IADD3 R40, P0, R33, R40, RZ ;  /* 0x0000002821287210 */ /* 0x000fe20007f1e0ff */
[----:B------:R-:W-:Y:S01]  /*0970*/  IMAD.X R32, RZ, RZ, R17, P3 ;  /* 0x000000ffff207224 */ /* 0x000fe200018e0611 */
[----:B------:R-:W-:-:S02]  /*0980*/  SEL R33, R8, RZ, !P1 ;  /* 0x000000ff08217207 */ /* 0x000fc40004800000 */
[----:B------:R-:W-:Y:S02]  /*0990*/  LEA R8, P4, R9, UR6, 0xa ;  /* 0x0000000609087c11 */ /* 0x000fe4000f8850ff */
[----:B------:R-:W-:Y:S02]  /*09a0*/  SEL R12, R12, RZ, !P1 ;  /* 0x000000ff0c0c7207 */ /* 0x000fe40004800000 */
[----:B------:R-:W-:Y:S02]  /*09b0*/  LOP3.LUT R13, R13, 0x8, RZ, 0xc0, !PT ;  /* 0x000000080d0d7812 */ /* 0x000fe400078ec0ff */
[----:B------:R-:W-:Y:S02]  /*09c0*/  SHF.R.U32.HI R23, RZ, 0x1c, R39 ;  /* 0x0000001cff177819 */ /* 0x000fe40000011627 */
[----:B------:R-:W-:Y:S02]  /*09d0*/  LEA.HI.X R9, R9, UR7, R32, 0xa, P4 ;  /* 0x0000000709097c11 */ /* 0x000fe4000a0f5420 */
[----:B------:R-:W-:Y:S01]  /*09e0*/  IADD3 R13, P4, R13, R12, RZ ;  /* 0x0000000c0d0d7210 */ /* 0x000fe20007f9e0ff */
[----:B-1----:R-:W-:Y:S01]  /*09f0*/  IMAD.WIDE R44, R44, 0x4, R24 ;  /* 0x000000042c2c7825 */ /* 0x002fe200078e0218 */
[----:B------:R-:W-:-:S03]  /*0a00*/  LOP3.LUT R30, R23, 0x8, RZ, 0xc0, !PT ;  /* 0x00000008171e7812 */ /* 0x000fc600078ec0ff */
[----:B------:R-:W-:Y:S02]  /*0a10*/  IMAD.MOV.U32 R17, RZ, RZ, RZ ;  /* 0x000000ffff117224 */ /* 0x000fe400078e00ff */
[----:B------:R-:W-:Y:S01]  /*0a20*/  IMAD.WIDE R24, R6, 0x4, R24 ;  /* 0x0000000406187825 */ /* 0x000fe200078e0218 */
[----:B------:R-:W-:-:S03]  /*0a30*/  IADD3 R30, P3, R30, R33, RZ ;  /* 0x000000211e1e7210 */ /* 0x000fc60007f7e0ff */
[----:B------:R-:W-:Y:S01]  /*0a40*/  IMAD.X R2, RZ, RZ, R2, P4 ;  /* 0x000000ffff027224 */ /* 0x000fe200020e0602 */
[C---:B------:R-:W-:Y:S01]  /*0a50*/  LEA R12, P4, R13.reuse, UR6, 0xa ;  /* 0x000000060d0c7c11 */ /* 0x040fe2000f8850ff */
[----:B------:R-:W2:Y:S01]  /*0a60*/  @!P1 LDG.E.EL R17, desc[UR4][R24.64] ;  /* 0x0000000418119981 */ /* 0x000ea2000c2e1900 */
[----:B------:R-:W-:Y:S02]  /*0a70*/  IMAD.MOV.U32 R6, RZ, RZ, RZ ;  /* 0x000000ffff067224 */ /* 0x000fe400078e00ff */
[----:B------:R-:W-:Y:S01]  /*0a80*/  LEA.HI.X R13, R13, UR7, R2, 0xa, P4 ;  /* 0x000000070d0d7c11 */ /* 0x000fe2000a0f5402 */
[----:B------:R-:W3:Y:S01]  /*0a90*/  @!P1 LDG.E.EL R37, desc[UR4][R24.64] ;  /* 0x0000000418259981 */ /* 0x000ee2000c2e1900 */
[----:B------:R-:W-:-:S03]  /*0aa0*/  IMAD.MOV.U32 R2, RZ, RZ, RZ ;  /* 0x000000ffff027224 */ /* 0x000fc600078e00ff */
[----:B------:R-:W4:Y:S01]  /*0ab0*/  @!P1 LDG.E.EL R38, desc[UR4][R24.64] ;  /* 0x0000000418269981 */ /* 0x000f22000c2e1900 */
[----:B------:R-:W-:-:S03]  /*0ac0*/  IMAD.MOV.U32 R23, RZ, RZ, RZ ;  /* 0x000000ffff177224 */ /* 0x000fc600078e00ff */
[----:B------:R0:W3:Y:S01]  /*0ad0*/  @!P1 LDG.E.EL R36, desc[UR4][R24.64] ;  /* 0x0000000418249981 */ /* 0x0000e2000c2e1900 */
[----:B------:R-:W-:Y:S02]  /*0ae0*/  IMAD.X R39, RZ, RZ, R39, P3 ;  /* 0x000000ffff277224 */ /* 0x000fe400018e0627 */
[----:B------:R-:W-:Y:S02]  /*0af0*/  IMAD.X R19, R19, 0x1, R10, P2 ;  /* 0x0000000113137824 */ /* 0x000fe400010e060a */
[----:B------:R-:W-:Y:S01]  /*0b00*/  IMAD.MOV.U32 R31, RZ, RZ, RZ ;  /* 0x000000ffff1f7224 */ /* 0x000fe200078e00ff */
[----:B------:R-:W-:Y:S01]  /*0b10*/  CS2R R32, SRZ ;  /* 0x0000000000207805 */ /* 0x000fe2000001ff00 */
[----:B------:R-:W-:Y:S01]  /*0b20*/  IMAD.SHL.U32 R41, R30, 0x2000, RZ ;  /* 0x000020001e297824 */ /* 0x000fe200078e00ff */
[----:B------:R-:W-:Y:S01]  /*0b30*/  ULDC.64 UR6, c[0x0][0x248] ;  /* 0x0000920000067ab9 */ /* 0x000fe20000000a00 */
[----:B0-----:R-:W-:Y:S01]  /*0b40*/  IMAD.WIDE R24, R0, 0x4, R42 ;  /* 0x0000000400187825 */ /* 0x001fe200078e022a */
[----:B------:R-:W-:Y:S01]  /*0b50*/  SHF.L.U64.HI R39, R30, 0xd, R39 ;  /* 0x0000000d1e277819 */ /* 0x000fe20000010227 */
[----:B------:R-:W3:Y:S02]  /*0b60*/  @!P1 LDG.E.EL R31, desc[UR4][R34.64] ;  /* 0x00000004221f9981 */ /* 0x000ee4000c2e1900 */
[----:B------:R-:W-:Y:S01]  /*0b70*/  IMAD.MOV.U32 R0, RZ, RZ, RZ ;  /* 0x000000ffff007224 */ /* 0x000fe200078e00ff */
[----:B------:R-:W-:Y:S01]  /*0b80*/  IADD3 R8, P3, R41, R8, RZ ;  /* 0x0000000829087210 */ /* 0x000fe20007f7e0ff */
[----:B------:R-:W3:Y:S01]  /*0b90*/  @!P1 LDG.E.EL R6, desc[UR4][R24.64] ;  /* 0x0000000418069981 */ /* 0x000ee2000c2e1900 */
[----:B------:R-:W-:-:S03]  /*0ba0*/  IMAD.WIDE R42, R27, 0x4, R42 ;  /* 0x000000041b2a7825 */ /* 0x000fc600078e022a */
[----:B------:R-:W3:Y:S01]  /*0bb0*/  @!P1 LDG.E.EL R2, desc[UR4][R24.64] ;  /* 0x0000000418029981 */ /* 0x000ee2000c2e1900 */
[----:B------:R-:W-:Y:S02]  /*0bc0*/  IMAD.MOV.U32 R27, RZ, RZ, RZ ;  /* 0x000000ffff1b7224 */ /* 0x000fe400078e00ff */
[----:B------:R-:W-:Y:S01]  /*0bd0*/  IMAD.MOV.U32 R30, RZ, RZ, RZ ;  /* 0x000000ffff1e7224 */ /* 0x000fe200078e00ff */
[----:B------:R-:W3:Y:S04]  /*0be0*/  @!P1 LDG.E.EL R0, desc[UR4][R24.64] ;  /* 0x0000000418009981 */ /* 0x000ee8000c2e1900 */
[----:B------:R0:W3:Y:S01]  /*0bf0*/  @!P1 LDG.E.EL R23, desc[UR4][R24.64] ;  /* 0x0000000418179981 */ /* 0x0000e2000c2e1900 */
[----:B------:R-:W-:-:S03]  /*0c00*/  IMAD.X R9, R39, 0x1, R9, P3 ;  /* 0x0000000127097824 */ /* 0x000fc600018e0609 */
[----:B------:R-:W3:Y:S04]  /*0c10*/  @!P1 LDG.E.EL R27, desc[UR4][R42.64] ;  /* 0x000000042a1b9981 */ /* 0x000ee8000c2e1900 */
[----:B------:R-:W3:Y:S01]  /*0c20*/  @!P1 LDG.E.EL R30, desc[UR4][R42.64] ;  /* 0x000000042a1e9981 */ /* 0x000ee2000c2e1900 */
[----:B0-----:R-:W-:Y:S02]  /*0c30*/  CS2R R24, SRZ ;  /* 0x0000000000187805 */ /* 0x001fe4000001ff00 */
[----:B------:R-:W-:Y:S01]  /*0c40*/  IADD3 R12, P4, R12, R41, RZ ;  /* 0x000000290c0c7210 */ /* 0x000fe20007f9e0ff */
[----:B------:R-:W-:Y:S01]  /*0c50*/  IMAD.WIDE R18, R14, 0x4, R18 ;  /* 0x000000040e127825 */ /* 0x000fe200078e0212 */
[----:B------:R-:W3:Y:S04]  /*0c60*/  @!P1 LDG.E.EL R32, desc[UR4][R44.64] ;  /* 0x000000042c209981 */ /* 0x000ee8000c2e1900 */
[----:B------:R-:W3:Y:S04]  /*0c70*/  @!P1 LDG.E.EL R24, desc[UR4][R42.64] ;  /* 0x000000042a189981 */ /* 0x000ee8000c2e1900 */
[----:B------:R0:W3:Y:S01]  /*0c80*/  @!P1 LDG.E.EL R25, desc[UR4][R42.64] ;  /* 0x000000042a199981 */ /* 0x0000e2000c2e1900 */
[----:B------:R-:W-:Y:S01]  /*0c90*/  IMAD.X R41, R10, 0x1, R11, P0 ;  /* 0x000000010a297824 */ /* 0x000fe200000e060b */
[----:B------:R-:W-:-:S02]  /*0ca0*/  CS2R R10, SRZ ;  /* 0x00000000000a7805 */ /* 0x000fc4000001ff00 */
[----:B------:R-:W3:Y:S01]  /*0cb0*/  @!P1 LDG.E.EL R33, desc[UR4][R44.64] ;  /* 0x000000042c219981 */ /* 0x000ee2000c2e1900 */
[----:B0-----:R-:W-:Y:S01]  /*0cc0*/  IMAD.WIDE R42, R15, 0x4, R8 ;  /* 0x000000040f2a7825 */ /* 0x001fe200078e0208 */
[----:B------:R-:W-:-:S03]  /*0cd0*/  CS2R R8, SRZ ;  /* 0x0000000000087805 */ /* 0x000fc6000001ff00 */
[----:B------:R-:W-:Y:S02]  /*0ce0*/  IMAD.X R13, R13, 0x1, R39, P4 ;  /* 0x000000010d0d7824 */ /* 0x000fe400020e0627 */
[----:B------:R-:W-:-:S05]  /*0cf0*/  IMAD.WIDE R42, R28, 0x4, R42 ;  /* 0x000000041c2a7825 */ /* 0x000fca00078e022a */
[----:B------:R0:W3:Y:S01]  /*0d00*/  @!P1 LDG.E.EL.128 R8, desc[UR4][R42.64] ;  /* 0x000000042a089981 */ /* 0x0000e2000c2e1d00 */
[----:B------:R-:W-:-:S04]  /*0d10*/  IMAD.WIDE R40, R14, 0x4, R40 ;  /* 0x000000040e287825 */ /* 0x000fc800078e0228 */
[----:B0-----:R-:W-:Y:S01]  /*0d20*/  IMAD.WIDE R42, R15, 0x4, R12 ;  /* 0x000000040f2a7825 */ /* 0x001fe200078e020c */
[----:B------:R-:W-:Y:S02]  /*0d30*/  CS2R R12, SRZ ;  /* 0x00000000000c7805 */ /* 0x000fe4000001ff00 */
[----:B------:R-:W-:Y:S01]  /*0d40*/  CS2R R14, SRZ ;  /* 0x00000000000e7805 */ /* 0x000fe2000001ff00 */
[----:B------:R-:W-:-:S05]  /*0d50*/  IMAD.WIDE R42, R28, 0x4, R42 ;  /* 0x000000041c2a7825 */ /* 0x000fca00078e022a */
[----:B------:R-:W4:Y:S01]  /*0d60*/  @!P1 LDG.E.EL.128 R12, desc[UR4][R42.64] ;  /* 0x000000042a0c9981 */ /* 0x000f22000c2e1d00 */
[----:B------:R-:W-:-:S06]  /*0d70*/  CS2R R34, SRZ ;  /* 0x0000000000227805 */ /* 0x000fcc000001ff00 */
[----:B------:R-:W5:Y:S04]  /*0d80*/  @!P1 LDG.E.EL R34, desc[UR4][R44.64] ;  /* 0x000000042c229981 */ /* 0x000f68000c2e1900 */
[----:B------:R4:W5:Y:S01]  /*0d90*/  @!P1 LDG.E.EL R35, desc[UR4][R44.64] ;  /* 0x000000042c239981 */ /* 0x000962000c2e1900 */
[C---:B------:R-:W-:Y:S01]  /*0da0*/  IMAD.WIDE R40, R28.reuse, 0x4, R40 ;  /* 0x000000041c287825 */ /* 0x040fe200078e0228 */
[----:B------:R-:W-:-:S03]  /*0db0*/  ISETP.GT.AND P0, PT, R28, 0xff, PT ;  /* 0x000000ff1c00780c */ /* 0x000fc60003f04270 */
[----:B------:R-:W-:Y:S01]  /*0dc0*/  IMAD.WIDE R18, R28, 0x4, R18 ;  /* 0x000000041c127825 */ /* 0x000fe200078e0212 */
[----:B--2---:R-:W-:Y:S02]  /*0dd0*/  SEL R17, R17, RZ, !P1 ;  /* 0x000000ff11117207 */ /* 0x004fe40004800000 */
[----:B---3--:R-:W-:Y:S02]  /*0de0*/  SEL R11, R11, RZ, !P1 ;  /* 0x000000ff0b0b7207 */ /* 0x008fe40004800000 */
[----:B------:R-:W-:Y:S02]  /*0df0*/  SEL R8, R8, RZ, !P1 ;  /* 0x000000ff08087207 */ /* 0x000fe40004800000 */
[----:B------:R-:W-:Y:S02]  /*0e00*/  SEL R9, R9, RZ, !P1 ;  /* 0x000000ff09097207 */ /* 0x000fe40004800000 */
[----:B------:R-:W-:Y:S02]  /*0e10*/  SEL R10, R10, RZ, !P1 ;  /* 0x000000ff0a0a7207 */ /* 0x000fe40004800000 */
[----:B----4-:R-:W-:-:S02]  /*0e20*/  SEL R44, R15, RZ, !P1 ;  /* 0x000000ff0f2c7207 */ /* 0x010fc40004800000 */
[----:B------:R-:W-:-:S03]  /*0e30*/  SEL R15, R36, RZ, !P1 ;  /* 0x000000ff240f7207 */ /* 0x000fc60004800000 */
[----:B------:R-:W-:Y:S01]  /*0e40*/  FADD R36, -R11, R44 ;  /* 0x0000002c0b247221 */ /* 0x000fe20000000100 */
[----:B------:R-:W-:-:S03]  /*0e50*/  SEL R39, R14, RZ, !P1 ;  /* 0x000000ff0e277207 */ /* 0x000fc60004800000 */
[----:B------:R-:W-:Y:S01]  /*0e60*/  FFMA R36, R15, R36, R11 ;  /* 0x000000240f247223 */ /* 0x000fe2000000000b */
[----:B------:R-:W-:Y:S02]  /*0e70*/  SEL R11, R12, RZ, !P1 ;  /* 0x000000ff0c0b7207 */ /* 0x000fe40004800000 */
[----:B------:R-:W-:Y:S01]  /*0e80*/  SEL R12, R13, RZ, !P1 ;  /* 0x000000ff0d0c7207 */ /* 0x000fe20004800000 */
[----:B------:R-:W-:Y:S01]  /*0e90*/  FADD R39, -R10, R39 ;  /* 0x000000270a277221 */ /* 0x000fe20000000100 */
[----:B------:R-:W-:Y:S01]  /*0ea0*/  SEL R14, R37, RZ, !P1 ;  /* 0x000000ff250e7207 */ /* 0x000fe20004800000 */
[----:B------:R-:W-:Y:S01]  /*0eb0*/  FADD R11, -R8, R11 ;  /* 0x0000000b080b7221 */ /* 0x000fe20000000100 */
[----:B------:R-:W-:Y:S01]  /*0ec0*/  SEL R13, R38, RZ, !P1 ;  /* 0x000000ff260d7207 */ /* 0x000fe20004800000 */
[----:B------:R-:W-:Y:S02]  /*0ed0*/  FADD R12, -R9, R12 ;  /* 0x0000000c090c7221 */ /* 0x000fe40000000100 */
[----:B------:R-:W-:-:S02]  /*0ee0*/  FFMA R38, R17, R11, R8 ;  /* 0x0000000b11267223 */ /* 0x000fc40000000008 */
[----:B------:R-:W-:Y:S01]  /*0ef0*/  FFMA R39, R13, R39, R10 ;  /* 0x000000270d277223 */ /* 0x000fe2000000000a */
[----:B------:R-:W-:Y:S01]  /*0f00*/  FFMA R37, R14, R12, R9 ;  /* 0x0000000c0e257223 */ /* 0x000fe20000000009 */
[----:B------:R-:W-:Y:S02]  /*0f10*/  CS2R R8, SRZ ;  /* 0x0000000000087805 */ /* 0x000fe4000001ff00 */
[----:B------:R-:W-:Y:S01]  /*0f20*/  CS2R R10, SRZ ;  /* 0x00000000000a7805 */ /* 0x000fe2000001ff00 */
[----:B------:R-:W-:Y:S01]  /*0f30*/  IMAD.SHL.U32 R17, R16, 0x100, RZ ;  /* 0x0000010010117824 */ /* 0x000fe200078e00ff */
[----:B------:R-:W-:-:S04]  /*0f40*/  CS2R R12, SRZ ;  /* 0x00000000000c7805 */ /* 0x000fc8000001ff00 */
[----:B------:R0:W2:Y:S01]  /*0f50*/  @!P1 LDG.E.EL.128 R8, desc[UR4][R40.64] ;  /* 0x0000000428089981 */ /* 0x0000a2000c2e1d00 */
[----:B------:R-:W-:Y:S02]  /*0f60*/  IADD3 R16, P2, R28, R17, RZ ;  /* 0x000000111c107210 */ /* 0x000fe40007f5e0ff */
[----:B------:R-:W-:-:S06]  /*0f70*/  CS2R R14, SRZ ;  /* 0x00000000000e7805 */ /* 0x000fcc000001ff00 */
[----:B------:R1:W3:Y:S01]  /*0f80*/  @!P1 LDG.E.EL.128 R12, desc[UR4][R18.64] ;  /* 0x00000004120c9981 */ /* 0x0002e2000c2e1d00 */
[----:B0-----:R-:W-:-:S04]  /*0f90*/  SHF.R.S32.HI R40, RZ, 0x1f, R28 ;  /* 0x0000001fff287819 */ /* 0x001fc8000001141c */
[----:B------:R-:W-:Y:S02]  /*0fa0*/  LEA.HI.X.SX32 R17, R17, R40, 0x1, P2 ;  /* 0x0000002811117211 */ /* 0x000fe400010f0eff */
[C---:B------:R-:W-:Y:S02]  /*0fb0*/  LEA R42, P2, R16.reuse, UR6, 0x2 ;  /* 0x00000006102a7c11 */ /* 0x040fe4000f8410ff */
[----:B-1----:R-:W-:Y:S02]  /*0fc0*/  CS2R R18, SRZ ;  /* 0x0000000000127805 */ /* 0x002fe4000001ff00 */
[----:B------:R-:W-:Y:S01]  /*0fd0*/  LEA.HI.X R43, R16, UR7, R17, 0x2, P2 ;  /* 0x00000007102b7c11 */ /* 0x000fe200090f1411 */
[----:B------:R-:W-:Y:S02]  /*0fe0*/  IMAD.MOV.U32 R16, RZ, RZ, RZ ;  /* 0x000000ffff107224 */ /* 0x000fe400078e00ff */
[----:B------:R-:W-:-:S06]  /*0ff0*/  IMAD.MOV.U32 R17, RZ, RZ, RZ ;  /* 0x000000ffff117224 */ /* 0x000fcc00078e00ff */
[----:B------:R0:W4:Y:S02]  /*1000*/  @P0 LDG.E.EL.128 R16, desc[UR4][R42.64+-0x400] ;  /* 0xfffc00042a100981 */ /* 0x000124000c2e1d00 */
[----:B0-----:R-:W-:Y:S02]  /*1010*/  SEL R42, R32, RZ, !P1 ;  /* 0x000000ff202a7207 */ /* 0x001fe40004800000 */
[----:B------:R-:W-:-:S05]  /*1020*/  SEL R31, R31, RZ, !P1 ;  /* 0x000000ff1f1f7207 */ /* 0x000fca0004800000 */
[----:B------:R-:W-:Y:S01]  /*1030*/  FADD R36, -R31, R36 ;  /* 0x000000241f247221 */ /* 0x000fe20000000100 */
[----:B------:R-:W-:Y:S01]  /*1040*/  IMAD.SHL.U32 R29, R29, 0x100, RZ ;  /* 0x000001001d1d7824 */ /* 0x000fe200078e00ff */
[----:B--2---:R-:W-:Y:S02]  /*1050*/  SEL R44, R11, RZ, !P1 ;  /* 0x000000ff0b2c7207 */ /* 0x004fe40004800000 */
[----:B------:R-:W-:Y:S02]  /*1060*/  SEL R11, R33, RZ, !P1 ;  /* 0x000000ff210b7207 */ /* 0x000fe40004800000 */
[----:B---3--:R-:W-:-:S05]  /*1070*/  SEL R15, R15, RZ, !P1 ;  /* 0x000000ff0f0f7207 */ /* 0x008fca0004800000 */
[----:B------:R-:W-:-:S04]  /*1080*/  FADD R33, -R44, R15 ;  /* 0x0000000f2c217221 */ /* 0x000fc80000000100 */
[----:B------:R-:W-:Y:S01]  /*1090*/  FFMA R33, R11, R33, R44 ;  /* 0x000000210b217223 */ /* 0x000fe2000000002c */
[----:B----4-:R-:W-:-:S05]  /*10a0*/  SEL R17, R17, RZ, P0 ;  /* 0x000000ff11117207 */ /* 0x010fca0000000000 */
[----:B------:R-:W-:Y:S01]  /*10b0*/  FMUL R11, R17, 1.4426950216293334961 ;  /* 0x3fb8aa3b110b7820 */ /* 0x000fe20000400000 */
[----:B------:R-:W-:-:S05]  /*10c0*/  SEL R15, R10, RZ, !P1 ;  /* 0x000000ff0a0f7207 */ /* 0x000fca0004800000 */
[----:B------:R-:W0:Y:S01]  /*10d0*/  FRND R11, R11 ;  /* 0x0000000b000b7307 */ /* 0x000e220000201000 */
[----:B------:R-:W-:Y:S01]  /*10e0*/  FADD.FTZ R10, |R17|, -RZ ;  /* 0x800000ff110a7221 */ /* 0x000fe20000010200 */
[----:B------:R-:W-:-:S04]  /*10f0*/  SEL R14, R14, RZ, !P1 ;  /* 0x000000ff0e0e7207 */ /* 0x000fc80004800000 */
[----:B------:R-:W-:Y:S01]  /*1100*/  FSETP.GEU.AND P2, PT, R10, 0.40999999642372131348, PT ;  /* 0x3ed1eb850a00780b */ /* 0x000fe20003f4e000 */
[----:B------:R-:W-:Y:S01]  /*1110*/  FADD R32, -R15, R14 ;  /* 0x0000000e0f207221 */ /* 0x000fe20000000100 */
[----:B------:R-:W-:Y:S02]  /*1120*/  SEL R14, R9, RZ, !P1 ;  /* 0x000000ff090e7207 */ /* 0x000fe40004800000 */
[----:B------:R-:W-:Y:S02]  /*1130*/  SEL R9, R13, RZ, !P1 ;  /* 0x000000ff0d097207 */ /* 0x000fe40004800000 */
[----:B0-----:R-:W-:Y:S02]  /*1140*/  FSEL R41, R11, RZ, P2 ;  /* 0x000000ff0b297208 */ /* 0x001fe40001000000 */
[----:B-----5:R-:W-:-:S03]  /*1150*/  SEL R11, R35, RZ, !P1 ;  /* 0x000000ff230b7207 */ /* 0x020fc60004800000 */
[C---:B------:R-:W-:Y:S01]  /*1160*/  FFMA.FTZ R10, -R41.reuse, 0.693145751953125, R17 ;  /* 0x3f317200290a7823 */ /* 0x040fe20000010111 */
[----:B------:R-:W-:Y:S01]  /*1170*/  FADD R35, -R14, R9 ;  /* 0x000000090e237221 */ /* 0x000fe20000000100 */
[----:B------:R-:W-:Y:S01]  /*1180*/  SEL R16, R16, RZ, P0 ;  /* 0x000000ff10107207 */ /* 0x000fe20000000000 */
[----:B------:R-:W-:Y:S02]  /*1190*/  IMAD.MOV.U32 R13, RZ, RZ, 0x3ab5ebe6 ;  /* 0x3ab5ebe6ff0d7424 */ /* 0x000fe400078e00ff */
[----:B------:R-:W-:Y:S01]  /*11a0*/  FFMA.FTZ R10, -R41, 1.428606765330187045e-06, R10 ;  /* 0x35bfbe8e290a7823 */ /* 0x000fe2000001010a */
[----:B------:R-:W-:Y:S01]  /*11b0*/  FFMA R35, R11, R35, R14 ;  /* 0x000000230b237223 */ /* 0x000fe2000000000e */
[C---:B------:R-:W-:Y:S01]  /*11c0*/  FSETP.NEU.AND P2, PT, R41.reuse, 128, PT ;  /* 0x430000002900780b */ /* 0x040fe20003f4d000 */
[----:B------:R-:W-:Y:S01]  /*11d0*/  FMUL R9, R16, 1.4426950216293334961 ;  /* 0x3fb8aa3b10097820 */ /* 0x000fe20000400000 */
[----:B------:R-:W-:Y:S02]  /*11e0*/  FFMA.FTZ R11, R10, R13, 0.0083824126049876213074 ;  /* 0x3c0956630a0b7423 */ /* 0x000fe4000001000d */
[----:B------:R-:W-:-:S02]  /*11f0*/  FSEL R43, R41, 127, P2 ;  /* 0x42fe0000292b7808 */ /* 0x000fc40001000000 */
[----:B------:R-:W-:Y:S01]  /*1200*/  FFMA.FTZ R11, R10, R11, 0.041667830199003219604 ;  /* 0x3d2aabe30a0b7423 */ /* 0x000fe2000001000b */
[----:B------:R-:W-:Y:S01]  /*1210*/  FFMA R32, R42, R32, R15 ;  /* 0x000000202a207223 */ /* 0x000fe2000000000f */
[----:B------:R-:W0:Y:S02]  /*1220*/  FRND R9, R9 ;  /* 0x0000000900097307 */ /* 0x000e240000201000 */
[----:B------:R-:W-:Y:S01]  /*1230*/  FFMA.FTZ R15, R10, R11, 0.16666397452354431152 ;  /* 0x3e2aa9f60a0f7423 */ /* 0x000fe2000001000b */
[----:B------:R-:W-:-:S03]  /*1240*/  FADD.FTZ R11, |R16|, -RZ ;  /* 0x800000ff100b7221 */ /* 0x000fc60000010200 */
[C---:B------:R-:W-:Y:S02]  /*1250*/  FFMA.FTZ R15, R10.reuse, R15, 0.49999994039535522461 ;  /* 0x3efffffe0a0f7423 */ /* 0x040fe4000001000f */
[----:B------:R-:W1:Y:S01]  /*1260*/  MUFU.EX2 R43, R43 ;  /* 0x0000002b002b7308 */ /* 0x000e620000000800 */
[----:B------:R-:W-:Y:S01]  /*1270*/  FSETP.GEU.AND P3, PT, R11, 0.40999999642372131348, PT ;  /* 0x3ed1eb850b00780b */ /* 0x000fe20003f6e000 */
[----:B------:R-:W-:Y:S01]  /*1280*/  FMUL R15, R10, R15 ;  /* 0x0000000f0a0f7220 */ /* 0x000fe20000400000 */
[----:B------:R-:W-:Y:S02]  /*1290*/  SEL R8, R8, RZ, !P1 ;  /* 0x000000ff08087207 */ /* 0x000fe40004800000 */
[----:B------:R-:W-:Y:S01]  /*12a0*/  SEL R11, R12, RZ, !P1 ;  /* 0x000000ff0c0b7207 */ /* 0x000fe20004800000 */
[----:B------:R-:W-:Y:S01]  /*12b0*/  FFMA.FTZ R10, R10, R15, R10 ;  /* 0x0000000f0a0a7223 */ /* 0x000fe2000001000a */
[----:B------:R-:W-:Y:S02]  /*12c0*/  SEL R15, R34, RZ, !P1 ;  /* 0x000000ff220f7207 */ /* 0x000fe40004800000 */
[----:B0-----:R-:W-:Y:S01]  /*12d0*/  FSEL R9, R9, RZ, P3 ;  /* 0x000000ff09097208 */ /* 0x001fe20001800000 */
[----:B------:R-:W-:Y:S01]  /*12e0*/  FADD R11, -R8, R11 ;  /* 0x0000000b080b7221 */ /* 0x000fe20000000100 */
[----:B------:R-:W-:-:S03]  /*12f0*/  SEL R18, R18, RZ, P0 ;  /* 0x000000ff12127207 */ /* 0x000fc60000000000 */
[----:B------:R-:W-:Y:S01]  /*1300*/  FFMA R34, R15, R11, R8 ;  /* 0x0000000b0f227223 */ /* 0x000fe20000000008 */
[----:B-1----:R-:W-:Y:S01]  /*1310*/  FADD R12, R43, -1 ;  /* 0xbf8000002b0c7421 */ /* 0x002fe20000000000 */
[----:B------:R-:W-:-:S03]  /*1320*/  FFMA.FTZ R8, -R9, 0.693145751953125, R16 ;  /* 0x3f31720009087823 */ /* 0x000fc60000010110 */
[----:B------:R-:W-:Y:S01]  /*1330*/  FFMA.FTZ R43, R43, R10, R12 ;  /* 0x0000000a2b2b7223 */ /* 0x000fe2000001000c */
[----:B------:R-:W-:Y:S01]  /*1340*/  FMUL R10, R18, 1.4426950216293334961 ;  /* 0x3fb8aa3b120a7820 */ /* 0x000fe20000400000 */
[C---:B------:R-:W-:Y:S01]  /*1350*/  FFMA.FTZ R8, -R9.reuse, 1.428606765330187045e-06, R8 ;  /* 0x35bfbe8e09087823 */ /* 0x040fe20000010108 */
[----:B------:R-:W-:-:S03]  /*1360*/  FSETP.NEU.AND P5, PT, R9, 128, PT ;  /* 0x430000000900780b */ /* 0x000fc60003fad000 */
[C---:B------:R-:W-:Y:S01]  /*1370*/  FFMA.FTZ R11, R8.reuse, R13, 0.0083824126049876213074 ;  /* 0x3c095663080b7423 */ /* 0x040fe2000001000d */
[----:B------:R-:W0:Y:S01]  /*1380*/  FRND R10, R10 ;  /* 0x0000000a000a7307 */ /* 0x000e220000201000 */
[----:B------:R-:W-:Y:S02]  /*1390*/  FSEL R44, R9, 127, P5 ;  /* 0x42fe0000092c7808 */ /* 0x000fe40002800000 */
[----:B------:R-:W-:Y:S01]  /*13a0*/  FFMA.FTZ R11, R8, R11, 0.041667830199003219604 ;  /* 0x3d2aabe3080b7423 */ /* 0x000fe2000001000b */
[----:B------:R-:W-:-:S03]  /*13b0*/  FADD.FTZ R9, |R18|, -RZ ;  /* 0x800000ff12097221 */ /* 0x000fc60000010200 */
[C---:B------:R-:W-:Y:S01]  /*13c0*/  FFMA.FTZ R11, R8.reuse, R11, 0.16666397452354431152 ;  /* 0x3e2aa9f6080b7423 */ /* 0x040fe2000001000b */
[----:B------:R-:W1:Y:S01]  /*13d0*/  MUFU.EX2 R42, R44 ;  /* 0x0000002c002a7308 */ /* 0x000e620000000800 */
[----:B------:R-:W-:Y:S02]  /*13e0*/  FSETP.GEU.AND P3, PT, R9, 0.40999999642372131348, PT ;  /* 0x3ed1eb850900780b */ /* 0x000fe40003f6e000 */
[----:B------:R-:W-:-:S04]  /*13f0*/  FFMA.FTZ R11, R8, R11, 0.49999994039535522461 ;  /* 0x3efffffe080b7423 */ /* 0x000fc8000001000b */
[----:B------:R-:W-:Y:S01]  /*1400*/  FMUL R11, R8, R11 ;  /* 0x0000000b080b7220 */ /* 0x000fe20000400000 */
[----:B0-----:R-:W-:-:S03]  /*1410*/  FSEL R9, R10, RZ, P3 ;  /* 0x000000ff0a097208 */ /* 0x001fc60001800000 */
[----:B------:R-:W-:Y:S02]  /*1420*/  FFMA.FTZ R11, R8, R11, R8 ;  /* 0x0000000b080b7223 */ /* 0x000fe40000010008 */
[C---:B------:R-:W-:Y:S01]  /*1430*/  FFMA.FTZ R8, -R9.reuse, 0.693145751953125, R18 ;  /* 0x3f31720009087823 */ /* 0x040fe20000010112 */
[C---:B-1----:R-:W-:Y:S01]  /*1440*/  FADD R15, R42.reuse, -1 ;  /* 0xbf8000002a0f7421 */ /* 0x042fe20000000000 */
[C---:B------:R-:W-:Y:S02]  /*1450*/  FSETP.NEU.AND P3, PT, R9.reuse, 128, PT ;  /* 0x430000000900780b */ /* 0x040fe40003f6d000 */
[C---:B------:R-:W-:Y:S01]  /*1460*/  FFMA.FTZ R8, -R9.reuse, 1.428606765330187045e-06, R8 ;  /* 0x35bfbe8e09087823 */ /* 0x040fe20000010108 */
[----:B------:R-:W-:Y:S01]  /*1470*/  FFMA.FTZ R42, R42, R11, R15 ;  /* 0x0000000b2a2a7223 */ /* 0x000fe2000001000f */
[----:B------:R-:W-:Y:S02]  /*1480*/  FSEL R12, R9, 127, P3 ;  /* 0x42fe0000090c7808 */ /* 0x000fe40001800000 */
[----:B------:R-:W-:-:S02]  /*1490*/  FFMA.FTZ R11, R8, R13, 0.0083824126049876213074 ;  /* 0x3c095663080b7423 */ /* 0x000fc4000001000d */
[----:B------:R-:W0:Y:S02]  /*14a0*/  MUFU.EX2 R45, R12 ;  /* 0x0000000c002d7308 */ /* 0x000e240000000800 */
[----:B------:R-:W-:Y:S01]  /*14b0*/  FFMA.FTZ R11, R8, R11, 0.041667830199003219604 ;  /* 0x3d2aabe3080b7423 */ /* 0x000fe2000001000b */
[----:B------:R-:W-:-:S03]  /*14c0*/  SEL R19, R19, RZ, P0 ;  /* 0x000000ff13137207 */ /* 0x000fc60000000000 */
[C---:B------:R-:W-:Y:S02]  /*14d0*/  FFMA.FTZ R11, R8.reuse, R11, 0.16666397452354431152 ;  /* 0x3e2aa9f6080b7423 */ /* 0x040fe4000001000b */
[----:B------:R-:W-:Y:S02]  /*14e0*/  FMUL R9, R19, 1.4426950216293334961 ;  /* 0x3fb8aa3b13097820 */ /* 0x000fe40000400000 */
[----:B------:R-:W-:-:S04]  /*14f0*/  FFMA.FTZ R11, R8, R11, 0.49999994039535522461 ;  /* 0x3efffffe080b7423 */ /* 0x000fc8000001000b */
[C---:B------:R-:W-:Y:S01]  /*1500*/  FMUL R11, R8.reuse, R11 ;  /* 0x0000000b080b7220 */ /* 0x040fe20000400000 */
[----:B------:R-:W1:Y:S01]  /*1510*/  FRND R9, R9 ;  /* 0x0000000900097307 */ /* 0x000e620000201000 */
[----:B0-----:R-:W-:Y:S02]  /*1520*/  FADD R10, R45, -1 ;  /* 0xbf8000002d0a7421 */ /* 0x001fe40000000000 */
[----:B------:R-:W-:-:S04]  /*1530*/  FFMA.FTZ R8, R8, R11, R8 ;  /* 0x0000000b08087223 */ /* 0x000fc80000010008 */
[----:B------:R-:W-:Y:S01]  /*1540*/  FFMA.FTZ R45, R45, R8, R10 ;  /* 0x000000082d2d7223 */ /* 0x000fe2000001000a */
[----:B------:R-:W-:-:S05]  /*1550*/  FADD.FTZ R8, |R19|, -RZ ;  /* 0x800000ff13087221 */ /* 0x000fca0000010200 */
[----:B------:R-:W-:Y:S02]  /*1560*/  FSETP.GEU.AND P4, PT, R8, 0.40999999642372131348, PT ;  /* 0x3ed1eb850800780b */ /* 0x000fe40003f8e000 */
[----:B------:R-:W-:Y:S02]  /*1570*/  SEL R8, R30, RZ, !P1 ;  /* 0x000000ff1e087207 */ /* 0x000fe40004800000 */
[----:B-1----:R-:W-:-:S05]  /*1580*/  FSEL R30, R9, RZ, P4 ;  /* 0x000000ff091e7208 */ /* 0x002fca0002000000 */
[----:B------:R-:W-:Y:S01]  /*1590*/  FFMA.FTZ R11, -R30, 0.693145751953125, R19 ;  /* 0x3f3172001e0b7823 */ /* 0x000fe20000010113 */
[----:B------:R-:W-:Y:S01]  /*15a0*/  FFMA R15, R8, R36, R31 ;  /* 0x00000024080f7223 */ /* 0x000fe2000000001f */
[C---:B------:R-:W-:Y:S02]  /*15b0*/  FSETP.NEU.AND P4, PT, R30.reuse, 128, PT ;  /* 0x430000001e00780b */ /* 0x040fe40003f8d000 */
[C---:B------:R-:W-:Y:S02]  /*15c0*/  FFMA.FTZ R8, -R30.reuse, 1.428606765330187045e-06, R11 ;  /* 0x35bfbe8e1e087823 */ /* 0x040fe4000001010b */
[----:B------:R-:W-:Y:S02]  /*15d0*/  FSEL R30, R30, 127, P4 ;  /* 0x42fe00001e1e7808 */ /* 0x000fe40002000000 */
[C---:B------:R-:W-:Y:S02]  /*15e0*/  FFMA.FTZ R9, R8.reuse, R13, 0.0083824126049876213074 ;  /* 0x3c09566308097423 */ /* 0x040fe4000001000d */
[----:B------:R-:W0:Y:S02]  /*15f0*/  MUFU.EX2 R31, R30 ;  /* 0x0000001e001f7308 */ /* 0x000e240000000800 */
[----:B------:R-:W-:-:S04]  /*1600*/  FFMA.FTZ R9, R8, R9, 0.041667830199003219604 ;  /* 0x3d2aabe308097423 */ /* 0x000fc80000010009 */
[----:B------:R-:W-:-:S04]  /*1610*/  FFMA.FTZ R9, R8, R9, 0.16666397452354431152 ;  /* 0x3e2aa9f608097423 */ /* 0x000fc80000010009 */
[----:B------:R-:W-:-:S04]  /*1620*/  FFMA.FTZ R9, R8, R9, 0.49999994039535522461 ;  /* 0x3efffffe08097423 */ /* 0x000fc80000010009 */
[----:B------:R-:W-:Y:S01]  /*1630*/  FMUL R9, R8, R9 ;  /* 0x0000000908097220 */ /* 0x000fe20000400000 */
[----:B0-----:R-:W-:-:S03]  /*1640*/  FADD R10, R31, -1 ;  /* 0xbf8000001f0a7421 */ /* 0x001fc60000000000 */
[----:B------:R-:W-:-:S04]  /*1650*/  FFMA.FTZ R8, R8, R9, R8 ;  /* 0x0000000908087223 */ /* 0x000fc80000010008 */
[----:B------:R-:W-:Y:S01]  /*1660*/  FFMA.FTZ R31, R31, R8, R10 ;  /* 0x000000081f1f7223 */ /* 0x000fe2000001000a */
[----:B------:R-:W-:-:S04]  /*1670*/  IADD3 R8, P6, R28, R29, RZ ;  /* 0x0000001d1c087210 */ /* 0x000fc80007fde0ff */
[----:B------:R-:W-:Y:S02]  /*1680*/  LEA.HI.X.SX32 R29, R29, R40, 0x1, P6 ;  /* 0x000000281d1d7211 */ /* 0x000fe400030f0eff */
[C---:B------:R-:W-:Y:S02]  /*1690*/  LEA R28, P6, R8.reuse, UR6, 0x2 ;  /* 0x00000006081c7c11 */ /* 0x040fe4000f8c10ff */
[----:B------:R-:W-:Y:S02]  /*16a0*/  CS2R R10, SRZ ;  /* 0x00000000000a7805 */ /* 0x000fe4000001ff00 */
[----:B------:R-:W-:Y:S02]  /*16b0*/  LEA.HI.X R29, R8, UR7, R29, 0x2, P6 ;  /* 0x00000007081d7c11 */ /* 0x000fe4000b0f141d */
[----:B------:R-:W-:-:S06]  /*16c0*/  CS2R R8, SRZ ;  /* 0x0000000000087805 */ /* 0x000fcc000001ff00 */
[----:B------:R-:W2:Y:S01]  /*16d0*/  @P0 LDG.E.EL.128 R8, desc[UR4][R28.64+-0x400] ;  /* 0xfffc00041c080981 */ /* 0x000ea2000c2e1d00 */
[----:B------:R-:W-:Y:S02]  /*16e0*/  SEL R14, R26, RZ, !P1 ;  /* 0x000000ff1a0e7207 */ /* 0x000fe40004800000 */
[----:B------:R-:W-:Y:S02]  /*16f0*/  SEL R27, R27, RZ, !P1 ;  /* 0x000000ff1b1b7207 */ /* 0x000fe40004800000 */
[----:B------:R-:W-:Y:S01]  /*1700*/  FSEL R41, R41, 127, P2 ;  /* 0x42fe000029297808 */ /* 0x000fe20001000000 */
[----:B------:R-:W-:Y:S01]  /*1710*/  FADD R39, -R14, R39 ;  /* 0x000000270e277221 */ /* 0x000fe20000000100 */
[----:B------:R-:W-:Y:S02]  /*1720*/  @!P2 FADD R43, R43, R43 ;  /* 0x0000002b2b2ba221 */ /* 0x000fe40000000000 */
[----:B------:R-:W-:Y:S01]  /*1730*/  FSETP.GT.AND P6, PT, R41, 128, PT ;  /* 0x430000002900780b */ /* 0x000fe20003fc4000 */
[----:B------:R-:W-:-:S03]  /*1740*/  FFMA R14, R27, R39, R14 ;  /* 0x000000271b0e7223 */ /* 0x000fc6000000000e */
[----:B------:R-:W-:Y:S02]  /*1750*/  FSEL R43, R43, +INF , !P6 ;  /* 0x7f8000002b2b7808 */ /* 0x000fe40007000000 */
[----:B------:R-:W-:Y:S01]  /*1760*/  FSETP.NEU.AND P6, PT, R17, RZ, PT ;  /* 0x000000ff1100720b */ /* 0x000fe20003fcd000 */
[----:B------:R-:W-:Y:S01]  /*1770*/  @!P5 FADD R42, R42, R42 ;  /* 0x0000002a2a2ad221 */ /* 0x000fe20000000000 */
[----:B------:R-:W-:Y:S01]  /*1780*/  FSETP.NEU.AND P5, PT, R16, RZ, PT ;  /* 0x000000ff1000720b */ /* 0x000fe20003fad000 */
[----:B------:R-:W-:Y:S01]  /*1790*/  @!P3 FADD R45, R45, R45 ;  /* 0x0000002d2d2db221 */ /* 0x000fe20000000000 */
[----:B------:R-:W-:-:S04]  /*17a0*/  FSETP.GT.AND P3, PT, R12, 128, PT ;  /* 0x430000000c00780b */ /* 0x000fc80003f64000 */
[----:B------:R-:W-:Y:S02]  /*17b0*/  FSEL R45, R45, +INF , !P3 ;  /* 0x7f8000002d2d7808 */ /* 0x000fe40005800000 */
[----:B------:R-:W-:Y:S01]  /*17c0*/  FSETP.GEU.AND P3, PT, R12, -25, PT ;  /* 0xc1c800000c00780b */ /* 0x000fe20003f6e000 */
[----:B------:R-:W-:Y:S01]  /*17d0*/  @!P4 FADD R31, R31, R31 ;  /* 0x0000001f1f1fc221 */ /* 0x000fe20000000000 */
[----:B------:R-:W-:Y:S02]  /*17e0*/  SEL R23, R23, RZ, !P1 ;  /* 0x000000ff17177207 */ /* 0x000fe40004800000 */
[----:B------:R-:W-:Y:S02]  /*17f0*/  SEL R4, R4, RZ, !P1 ;  /* 0x000000ff04047207 */ /* 0x000fe40004800000 */
[----:B--2---:R-:W-:-:S05]  /*1800*/  SEL R8, R8, RZ, P0 ;  /* 0x000000ff08087207 */ /* 0x004fca0000000000 */
[----:B------:R-:W-:-:S06]  /*1810*/  FMUL R26, R8, 1.4426950216293334961 ;  /* 0x3fb8aa3b081a7820 */ /* 0x000fcc0000400000 */
[----:B------:R-:W0:Y:S01]  /*1820*/  FRND R26, R26 ;  /* 0x0000001a001a7307 */ /* 0x000e220000201000 */
[----:B------:R-:W-:-:S05]  /*1830*/  FADD.FTZ R27, |R8|, -RZ ;  /* 0x800000ff081b7221 */ /* 0x000fca0000010200 */
[----:B------:R-:W-:-:S04]  /*1840*/  FSETP.GEU.AND P2, PT, R27, 0.40999999642372131348, PT ;  /* 0x3ed1eb851b00780b */ /* 0x000fc80003f4e000 */
[----:B0-----:R-:W-:Y:S02]  /*1850*/  FSEL R27, R26, RZ, P2 ;  /* 0x000000ff1a1b7208 */ /* 0x001fe40001000000 */
[----:B------:R-:W-:-:S03]  /*1860*/  FSETP.GEU.AND P2, PT, R41, -25, PT ;  /* 0xc1c800002900780b */ /* 0x000fc60003f4e000 */
[----:B------:R-:W-:Y:S01]  /*1870*/  FFMA.FTZ R28, -R27, 0.693145751953125, R8 ;  /* 0x3f3172001b1c7823 */ /* 0x000fe20000010108 */
[----:B------:R-:W-:Y:S01]  /*1880*/  FADD R26, R17, R17 ;  /* 0x00000011111a7221 */ /* 0x000fe20000000000 */
[----:B------:R-:W-:Y:S02]  /*1890*/  @P6 FSEL R26, R43, -1, P2 ;  /* 0xbf8000002b1a6808 */ /* 0x000fe40001000000 */
[C---:B------:R-:W-:Y:S01]  /*18a0*/  FFMA.FTZ R28, -R27.reuse, 1.428606765330187045e-06, R28 ;  /* 0x35bfbe8e1b1c7823 */ /* 0x040fe2000001011c */
[----:B------:R-:W-:-:S03]  /*18b0*/  FSETP.NEU.AND P2, PT, R27, 128, PT ;  /* 0x430000001b00780b */ /* 0x000fc60003f4d000 */
[----:B------:R-:W-:Y:S01]  /*18c0*/  FFMA.FTZ R29, R28, R13, 0.0083824126049876213074 ;  /* 0x3c0956631c1d7423 */ /* 0x000fe2000001000d */
[----:B------:R-:W-:-:S03]  /*18d0*/  FSEL R36, R27, 127, P2 ;  /* 0x42fe00001b247808 */ /* 0x000fc60001000000 */
[C---:B------:R-:W-:Y:S01]  /*18e0*/  FFMA.FTZ R29, R28.reuse, R29, 0.041667830199003219604 ;  /* 0x3d2aabe31c1d7423 */ /* 0x040fe2000001001d */
[----:B------:R-:W0:Y:S03]  /*18f0*/  MUFU.EX2 R39, R36 ;  /* 0x0000002400277308 */ /* 0x000e260000000800 */
[----:B------:R-:W-:-:S04]  /*1900*/  FFMA.FTZ R29, R28, R29, 0.16666397452354431152 ;  /* 0x3e2aa9f61c1d7423 */ /* 0x000fc8000001001d */
[----:B------:R-:W-:-:S04]  /*1910*/  FFMA.FTZ R29, R28, R29, 0.49999994039535522461 ;  /* 0x3efffffe1c1d7423 */ /* 0x000fc8000001001d */
[----:B------:R-:W-:Y:S01]  /*1920*/  FMUL R29, R28, R29 ;  /* 0x0000001d1c1d7220 */ /* 0x000fe20000400000 */
[----:B------:R-:W-:-:S03]  /*1930*/  SEL R9, R9, RZ, P0 ;  /* 0x000000ff09097207 */ /* 0x000fc60000000000 */
[----:B------:R-:W-:Y:S01]  /*1940*/  FFMA.FTZ R28, R28, R29, R28 ;  /* 0x0000001d1c1c7223 */ /* 0x000fe2000001001c */
[----:B0-----:R-:W-:-:S04]  /*1950*/  FADD R40, R39, -1 ;  /* 0xbf80000027287421 */ /* 0x001fc80000000000 */
[----:B------:R-:W-:Y:S01]  /*1960*/  FFMA.FTZ R39, R39, R28, R40 ;  /* 0x0000001c27277223 */ /* 0x000fe20000010028 */
[----:B------:R-:W-:-:S06]  /*1970*/  FMUL R28, R9, 1.4426950216293334961 ;  /* 0x3fb8aa3b091c7820 */ /* 0x000fcc0000400000 */
[----:B------:R-:W0:Y:S01]  /*1980*/  FRND R28, R28 ;  /* 0x0000001c001c7307 */ /* 0x000e220000201000 */
[----:B------:R-:W-:Y:S01]  /*1990*/  FSETP.GT.AND P6, PT, R44, 128, PT ;  /* 0x430000002c00780b */ /* 0x000fe20003fc4000 */
[----:B------:R-:W-:-:S03]  /*19a0*/  FADD.FTZ R27, |R9|, -RZ ;  /* 0x800000ff091b7221 */ /* 0x000fc60000010200 */
[----:B------:R-:W-:Y:S02]  /*19b0*/  FSEL R42, R42, +INF , !P6 ;  /* 0x7f8000002a2a7808 */ /* 0x000fe40007000000 */
[----:B------:R-:W-:-:S04]  /*19c0*/  FSETP.GEU.AND P6, PT, R27, 0.40999999642372131348, PT ;  /* 0x3ed1eb851b00780b */ /* 0x000fc80003fce000 */
[----:B0-----:R-:W-:-:S05]  /*19d0*/  FSEL R40, R28, RZ, P6 ;  /* 0x000000ff1c287208 */ /* 0x001fca0003000000 */
[----:B------:R-:W-:-:S04]  /*19e0*/  FFMA.FTZ R29, -R40, 0.693145751953125, R9 ;  /* 0x3f317200281d7823 */ /* 0x000fc80000010109 */
[----:B------:R-:W-:Y:S01]  /*19f0*/  FFMA.FTZ R28, -R40, 1.428606765330187045e-06, R29 ;  /* 0x35bfbe8e281c7823 */ /* 0x000fe2000001011d */
[----:B------:R-:W-:-:S03]  /*1a00*/  FSETP.GEU.AND P6, PT, R44, -25, PT ;  /* 0xc1c800002c00780b */ /* 0x000fc60003fce000 */
[----:B------:R-:W-:Y:S01]  /*1a10*/  FFMA.FTZ R29, R28, R13, 0.0083824126049876213074 ;  /* 0x3c0956631c1d7423 */ /* 0x000fe2000001000d */
[----:B------:R-:W-:-:S03]  /*1a20*/  FADD R27, R16, R16 ;  /* 0x00000010101b7221 */ /* 0x000fc60000000000 */
[----:B------:R-:W-:Y:S01]  /*1a30*/  FFMA.FTZ R29, R28, R29, 0.041667830199003219604 ;  /* 0x3d2aabe31c1d7423 */ /* 0x000fe2000001001d */
[----:B------:R-:W-:Y:S02]  /*1a40*/  @P5 FSEL R27, R42, -1, P6 ;  /* 0xbf8000002a1b5808 */ /* 0x000fe40003000000 */
[----:B------:R-:W-:Y:S01]  /*1a50*/  FSETP.NEU.AND P5, PT, R40, 128, PT ;  /* 0x430000002800780b */ /* 0x000fe20003fad000 */
[----:B------:R-:W-:-:S03]  /*1a60*/  FFMA.FTZ R29, R28, R29, 0.16666397452354431152 ;  /* 0x3e2aa9f61c1d7423 */ /* 0x000fc6000001001d */
[----:B------:R-:W-:Y:S01]  /*1a70*/  FSEL R41, R40, 127, P5 ;  /* 0x42fe000028297808 */ /* 0x000fe20002800000 */
[----:B------:R-:W-:-:S03]  /*1a80*/  FFMA.FTZ R29, R28, R29, 0.49999994039535522461 ;  /* 0x3efffffe1c1d7423 */ /* 0x000fc6000001001d */
[----:B------:R-:W0:Y:S01]  /*1a90*/  MUFU.EX2 R40, R41 ;  /* 0x0000002900287308 */ /* 0x000e220000000800 */
[----:B------:R-:W-:-:S04]  /*1aa0*/  FMUL R29, R28, R29 ;  /* 0x0000001d1c1d7220 */ /* 0x000fc80000400000 */
[----:B------:R-:W-:Y:S01]  /*1ab0*/  FFMA.FTZ R29, R28, R29, R28 ;  /* 0x0000001d1c1d7223 */ /* 0x000fe2000001001c */
[----:B------:R-:W-:Y:S02]  /*1ac0*/  SEL R28, R10, RZ, P0 ;  /* 0x000000ff0a1c7207 */ /* 0x000fe40000000000 */
[----:B------:R-:W-:-:S03]  /*1ad0*/  FSETP.NEU.AND P6, PT, R18, RZ, PT ;  /* 0x000000ff1200720b */ /* 0x000fc60003fcd000 */
[----:B------:R-:W-:Y:S01]  /*1ae0*/  FMUL R10, R28, 1.4426950216293334961 ;  /* 0x3fb8aa3b1c0a7820 */ /* 0x000fe20000400000 */
[----:B0-----:R-:W-:-:S05]  /*1af0*/  FADD R43, R40, -1 ;  /* 0xbf800000282b7421 */ /* 0x001fca0000000000 */
[----:B------:R-:W0:Y:S01]  /*1b00*/  FRND R10, R10 ;  /* 0x0000000a000a7307 */ /* 0x000e220000201000 */
[----:B------:R-:W-:Y:S01]  /*1b10*/  FFMA.FTZ R40, R40, R29, R43 ;  /* 0x0000001d28287223 */ /* 0x000fe2000001002b */
[----:B------:R-:W-:Y:S02]  /*1b20*/  FADD R29, R18, R18 ;  /* 0x00000012121d7221 */ /* 0x000fe40000000000 */
[----:B------:R-:W-:Y:S01]  /*1b30*/  @P6 FSEL R29, R45, -1, P3 ;  /* 0xbf8000002d1d6808 */ /* 0x000fe20001800000 */
[----:B------:R-:W-:Y:S01]  /*1b40*/  FADD.FTZ R12, |R28|, -RZ ;  /* 0x800000ff1c0c7221 */ /* 0x000fe20000010200 */
[----:B------:R-:W-:Y:S02]  /*1b50*/  FSETP.NEU.AND P3, PT, R19, RZ, PT ;  /* 0x000000ff1300720b */ /* 0x000fe40003f6d000 */
[----:B------:R-:W-:Y:S02]  /*1b60*/  FSETP.GT.AND P6, PT, R30, 128, PT ;  /* 0x430000001e00780b */ /* 0x000fe40003fc4000 */
[----:B------:R-:W-:-:S02]  /*1b70*/  FSETP.GEU.AND P4, PT, R12, 0.40999999642372131348, PT ;  /* 0x3ed1eb850c00780b */ /* 0x000fc40003f8e000 */
[----:B------:R-:W-:Y:S02]  /*1b80*/  FSEL R12, R31, +INF , !P6 ;  /* 0x7f8000001f0c7808 */ /* 0x000fe40007000000 */
[----:B------:R-:W-:Y:S02]  /*1b90*/  FSETP.GEU.AND P6, PT, R30, -25, PT ;  /* 0xc1c800001e00780b */ /* 0x000fe40003fce000 */
[----:B0-----:R-:W-:Y:S01]  /*1ba0*/  FSEL R31, R10, RZ, P4 ;  /* 0x000000ff0a1f7208 */ /* 0x001fe20002000000 */
[----:B------:R-:W-:Y:S02]  /*1bb0*/  FADD R30, R19, R19 ;  /* 0x00000013131e7221 */ /* 0x000fe40000000000 */
[----:B------:R-:W-:Y:S02]  /*1bc0*/  @P3 FSEL R30, R12, -1, P6 ;  /* 0xbf8000000c1e3808 */ /* 0x000fe40003000000 */
[C---:B------:R-:W-:Y:S01]  /*1bd0*/  FFMA.FTZ R12, -R31.reuse, 0.693145751953125, R28 ;  /* 0x3f3172001f0c7823 */ /* 0x040fe2000001011c */
[----:B------:R-:W-:-:S03]  /*1be0*/  FSETP.NEU.AND P3, PT, R31, 128, PT ;  /* 0x430000001f00780b */ /* 0x000fc60003f6d000 */
[C---:B------:R-:W-:Y:S01]  /*1bf0*/  FFMA.FTZ R12, -R31.reuse, 1.428606765330187045e-06, R12 ;  /* 0x35bfbe8e1f0c7823 */ /* 0x040fe2000001010c */
[----:B------:R-:W-:-:S03]  /*1c00*/  FSEL R10, R31, 127, P3 ;  /* 0x42fe00001f0a7808 */ /* 0x000fc60001800000 */
[C---:B------:R-:W-:Y:S01]  /*1c10*/  FFMA.FTZ R43, R12.reuse, R13, 0.0083824126049876213074 ;  /* 0x3c0956630c2b7423 */ /* 0x040fe2000001000d */
[----:B------:R-:W0:Y:S03]  /*1c20*/  MUFU.EX2 R31, R10 ;  /* 0x0000000a001f7308 */ /* 0x000e260000000800 */
[----:B------:R-:W-:-:S04]  /*1c30*/  FFMA.FTZ R43, R12, R43, 0.041667830199003219604 ;  /* 0x3d2aabe30c2b7423 */ /* 0x000fc8000001002b */
[----:B------:R-:W-:-:S04]  /*1c40*/  FFMA.FTZ R43, R12, R43, 0.16666397452354431152 ;  /* 0x3e2aa9f60c2b7423 */ /* 0x000fc8000001002b */
[----:B------:R-:W-:-:S04]  /*1c50*/  FFMA.FTZ R43, R12, R43, 0.49999994039535522461 ;  /* 0x3efffffe0c2b7423 */ /* 0x000fc8000001002b */
[----:B------:R-:W-:Y:S01]  /*1c60*/  FMUL R43, R12, R43 ;  /* 0x0000002b0c2b7220 */ /* 0x000fe20000400000 */
[----:B0-----:R-:W-:-:S03]  /*1c70*/  FADD R42, R31, -1 ;  /* 0xbf8000001f2a7421 */ /* 0x001fc60000000000 */
[----:B------:R-:W-:-:S04]  /*1c80*/  FFMA.FTZ R12, R12, R43, R12 ;  /* 0x0000002b0c0c7223 */ /* 0x000fc8000001000c */
[----:B------:R-:W-:Y:S01]  /*1c90*/  FFMA.FTZ R12, R31, R12, R42 ;  /* 0x0000000c1f0c7223 */ /* 0x000fe2000001002a */
[----:B------:R-:W-:-:S05]  /*1ca0*/  SEL R31, R11, RZ, P0 ;  /* 0x000000ff0b1f7207 */ /* 0x000fca0000000000 */
[----:B------:R-:W-:-:S06]  /*1cb0*/  FMUL R11, R31, 1.4426950216293334961 ;  /* 0x3fb8aa3b1f0b7820 */ /* 0x000fcc0000400000 */
[----:B------:R-:W0:Y:S01]  /*1cc0*/  FRND R11, R11 ;  /* 0x0000000b000b7307 */ /* 0x000e220000201000 */
[----:B------:R-:W-:-:S05]  /*1cd0*/  FADD.FTZ R42, |R31|, -RZ ;  /* 0x800000ff1f2a7221 */ /* 0x000fca0000010200 */
[----:B------:R-:W-:-:S04]  /*1ce0*/  FSETP.GEU.AND P4, PT, R42, 0.40999999642372131348, PT ;  /* 0x3ed1eb852a00780b */ /* 0x000fc80003f8e000 */
[----:B0-----:R-:W-:-:S05]  /*1cf0*/  FSEL R44, R11, RZ, P4 ;  /* 0x000000ff0b2c7208 */ /* 0x001fca0002000000 */
[----:B------:R-:W-:-:S04]  /*1d00*/  FFMA.FTZ R11, -R44, 0.693145751953125, R31 ;  /* 0x3f3172002c0b7823 */ /* 0x000fc8000001011f */
[----:B------:R-:W-:Y:S01]  /*1d10*/  FFMA.FTZ R42, -R44, 1.428606765330187045e-06, R11 ;  /* 0x35bfbe8e2c2a7823 */ /* 0x000fe2000001010b */
[----:B------:R-:W-:-:S03]  /*1d20*/  FSETP.NEU.AND P0, PT, R8, RZ, PT ;  /* 0x000000ff0800720b */ /* 0x000fc60003f0d000 */
[----:B------:R-:W-:Y:S01]  /*1d30*/  FFMA.FTZ R11, R42, R13, 0.0083824126049876213074 ;  /* 0x3c0956632a0b7423 */ /* 0x000fe2000001000d */
[----:B------:R-:W-:Y:S01]  /*1d40*/  @!P2 FADD R39, R39, R39 ;  /* 0x000000272727a221 */ /* 0x000fe20000000000 */
[----:B------:R-:W-:Y:S02]  /*1d50*/  FSETP.GT.AND P2, PT, R36, 128, PT ;  /* 0x430000002400780b */ /* 0x000fe40003f44000 */
[----:B------:R-:W-:Y:S01]  /*1d60*/  FFMA.FTZ R11, R42, R11, 0.041667830199003219604 ;  /* 0x3d2aabe32a0b7423 */ /* 0x000fe2000001000b */
[----:B------:R-:W-:Y:S02]  /*1d70*/  FSETP.GEU.AND P6, PT, R36, -25, PT ;  /* 0xc1c800002400780b */ /* 0x000fe40003fce000 */
[----:B------:R-:W-:Y:S01]  /*1d80*/  FSEL R39, R39, +INF , !P2 ;  /* 0x7f80000027277808 */ /* 0x000fe20005000000 */
[----:B------:R-:W-:Y:S01]  /*1d90*/  FFMA.FTZ R11, R42, R11, 0.16666397452354431152 ;  /* 0x3e2aa9f62a0b7423 */ /* 0x000fe2000001000b */
[----:B------:R-:W-:Y:S02]  /*1da0*/  FADD R36, R8, R8 ;  /* 0x0000000808247221 */ /* 0x000fe40000000000 */
[----:B------:R-:W-:Y:S01]  /*1db0*/  @P0 FSEL R36, R39, -1, P6 ;  /* 0xbf80000027240808 */ /* 0x000fe20003000000 */
[----:B------:R-:W-:Y:S01]  /*1dc0*/  FFMA.FTZ R11, R42, R11, 0.49999994039535522461 ;  /* 0x3efffffe2a0b7423 */ /* 0x000fe2000001000b */
[----:B------:R-:W-:Y:S01]  /*1dd0*/  FSETP.NEU.AND P0, PT, R44, 128, PT ;  /* 0x430000002c00780b */ /* 0x000fe20003f0d000 */
[----:B------:R-:W-:Y:S01]  /*1de0*/  @!P5 FADD R40, R40, R40 ;  /* 0x000000282828d221 */ /* 0x000fe20000000000 */
[----:B------:R-:W-:Y:S01]  /*1df0*/  FSETP.GT.AND P2, PT, R41, 128, PT ;  /* 0x430000002900780b */ /* 0x000fe20003f44000 */
[----:B------:R-:W-:Y:S01]  /*1e00*/  FMUL R11, R42, R11 ;  /* 0x0000000b2a0b7220 */ /* 0x000fe20000400000 */
[----:B------:R-:W-:-:S02]  /*1e10*/  FSEL R13, R44, 127, P0 ;  /* 0x42fe00002c0d7808 */ /* 0x000fc40000000000 */
[----:B------:R-:W-:Y:S01]  /*1e20*/  FSEL R40, R40, +INF , !P2 ;  /* 0x7f80000028287808 */ /* 0x000fe20005000000 */
[----:B------:R-:W-:Y:S01]  /*1e30*/  FFMA.FTZ R42, R42, R11, R42 ;  /* 0x0000000b2a2a7223 */ /* 0x000fe2000001002a */
[C---:B------:R-:W-:Y:S01]  /*1e40*/  FSETP.GEU.AND P5, PT, R10.reuse, -25, PT ;  /* 0xc1c800000a00780b */ /* 0x040fe20003fae000 */
[----:B------:R-:W0:Y:S01]  /*1e50*/  MUFU.EX2 R39, R13 ;  /* 0x0000000d00277308 */ /* 0x000e220000000800 */
[----:B------:R-:W-:Y:S02]  /*1e60*/  FSETP.GT.AND P2, PT, R10, 128, PT ;  /* 0x430000000a00780b */ /* 0x000fe40003f44000 */
[----:B------:R-:W1:Y:S01]  /*1e70*/  LDC.64 R10, c[0x0][0x250] ;  /* 0x00009400ff0a7b82 */ /* 0x000e620000000a00 */
[----:B------:R-:W-:Y:S01]  /*1e80*/  FSETP.NEU.AND P6, PT, R9, RZ, PT ;  /* 0x000000ff0900720b */ /* 0x000fe20003fcd000 */
[----:B------:R-:W-:Y:S01]  /*1e90*/  @!P3 FADD R12, R12, R12 ;  /* 0x0000000c0c0cb221 */ /* 0x000fe20000000000 */
[----:B------:R-:W-:Y:S02]  /*1ea0*/  FSETP.NEU.AND P3, PT, R28, RZ, PT ;  /* 0x000000ff1c00720b */ /* 0x000fe40003f6d000 */
[----:B------:R-:W-:-:S02]  /*1eb0*/  SEL R43, R20, RZ, !P1 ;  /* 0x000000ff142b7207 */ /* 0x000fc40004800000 */
[----:B------:R-:W-:Y:S01]  /*1ec0*/  SEL R20, R7, RZ, !P1 ;  /* 0x000000ff07147207 */ /* 0x000fe20004800000 */
[----:B0-----:R-:W-:Y:S01]  /*1ed0*/  FADD R44, R39, -1 ;  /* 0xbf800000272c7421 */ /* 0x001fe20000000000 */
[----:B------:R-:W-:-:S03]  /*1ee0*/  FSETP.GEU.AND P4, PT, R41, -25, PT ;  /* 0xc1c800002900780b */ /* 0x000fc60003f8e000 */
[----:B------:R-:W-:Y:S01]  /*1ef0*/  FADD R33, -R20, R33 ;  /* 0x0000002114217221 */ /* 0x000fe20000000100 */
[----:B------:R-:W-:Y:S01]  /*1f00*/  FFMA.FTZ R39, R39, R42, R44 ;  /* 0x0000002a27277223 */ /* 0x000fe2000001002c */
[----:B------:R-:W-:Y:S01]  /*1f10*/  FSEL R12, R12, +INF , !P2 ;  /* 0x7f8000000c0c7808 */ /* 0x000fe20005000000 */
[----:B------:R-:W-:Y:S02]  /*1f20*/  FADD R41, R9, R9 ;  /* 0x0000000909297221 */ /* 0x000fe40000000000 */
[----:B------:R-:W-:Y:S01]  /*1f30*/  @!P0 FADD R39, R39, R39 ;  /* 0x0000002727278221 */ /* 0x000fe20000000000 */
[----:B------:R-:W-:Y:S01]  /*1f40*/  FSETP.NEU.AND P0, PT, R31, RZ, PT ;  /* 0x000000ff1f00720b */ /* 0x000fe20003f0d000 */
[----:B------:R-:W-:Y:S01]  /*1f50*/  FFMA R7, R23, R33, R20 ;  /* 0x0000002117077223 */ /* 0x000fe20000000014 */
[----:B------:R-:W-:Y:S01]  /*1f60*/  @P6 FSEL R41, R40, -1, P4 ;  /* 0xbf80000028296808 */ /* 0x000fe20002000000 */
[----:B-1----:R-:W-:Y:S01]  /*1f70*/  IMAD.WIDE R10, R21, 0x4, R10 ;  /* 0x00000004150a7825 */ /* 0x002fe200078e020a */
[----:B------:R-:W-:-:S03]  /*1f80*/  SEL R21, R3, RZ, !P1 ;  /* 0x000000ff03157207 */ /* 0x000fc60004800000 */
[----:B------:R-:W-:Y:S01]  /*1f90*/  FADD R40, R28, R28 ;  /* 0x0000001c1c287221 */ /* 0x000fe20000000000 */
[----:B------:R-:W-:Y:S01]  /*1fa0*/  SEL R23, R2, RZ, !P1 ;  /* 0x000000ff02177207 */ /* 0x000fe20004800000 */
[----:B------:R-:W-:Y:S01]  /*1fb0*/  FADD R35, -R4, R35 ;  /* 0x0000002304237221 */ /* 0x000fe20000000100 */
[----:B------:R-:W-:Y:S02]  /*1fc0*/  SEL R3, R5, RZ, !P1 ;  /* 0x000000ff05037207 */ /* 0x000fe40004800000 */
[----:B------:R-:W-:Y:S02]  /*1fd0*/  @P3 FSEL R40, R12, -1, P5 ;  /* 0xbf8000000c283808 */ /* 0x000fe40002800000 */
[----:B------:R-:W-:Y:S02]  /*1fe0*/  FSETP.GT.AND P4, PT, R13, 128, PT ;  /* 0x430000000d00780b */ /* 0x000fe40003f84000 */
[----:B------:R-:W-:Y:S02]  /*1ff0*/  FSETP.GT.AND P3, PT, R17, RZ, PT ;  /* 0x000000ff1100720b */ /* 0x000fe40003f64000 */
[----:B------:R-:W-:Y:S01]  /*2000*/  SEL R2, R0, RZ, !P1 ;  /* 0x000000ff00027207 */ /* 0x000fe20004800000 */
[----:B------:R-:W-:Y:S01]  /*2010*/  FADD R34, -R3, R34 ;  /* 0x0000002203227221 */ /* 0x000fe20000000100 */
[----:B------:R-:W-:Y:S01]  /*2020*/  SEL R0, R6, RZ, !P1 ;  /* 0x000000ff06007207 */ /* 0x000fe20004800000 */
[----:B------:R-:W-:Y:S01]  /*2030*/  FFMA R5, R23, R35, R4 ;  /* 0x0000002317057223 */ /* 0x000fe20000000004 */
[----:B------:R-:W-:-:S02]  /*2040*/  FSETP.GEU.AND P2, PT, R13, -25, PT ;  /* 0xc1c800000d00780b */ /* 0x000fc40003f4e000 */
[----:B------:R-:W-:Y:S02]  /*2050*/  SEL R22, R22, RZ, !P1 ;  /* 0x000000ff16167207 */ /* 0x000fe40004800000 */
[----:B------:R-:W-:Y:S02]  /*2060*/  @P1 FSEL R5, R17, R26, P3 ;  /* 0x0000001a11051208 */ /* 0x000fe40001800000 */
[----:B------:R-:W-:Y:S02]  /*2070*/  FSEL R39, R39, +INF , !P4 ;  /* 0x7f80000027277808 */ /* 0x000fe40006000000 */
[----:B------:R-:W-:Y:S01]  /*2080*/  FSETP.GT.AND P3, PT, R19, RZ, PT ;  /* 0x000000ff1300720b */ /* 0x000fe20003f64000 */
[----:B------:R-:W-:Y:S01]  /*2090*/  FFMA R4, R0, R34, R3 ;  /* 0x0000002200047223 */ /* 0x000fe20000000003 */
[----:B------:R-:W-:Y:S01]  /*20a0*/  SEL R24, R24, RZ, !P1 ;  /* 0x000000ff18187207 */ /* 0x000fe20004800000 */
[----:B------:R-:W-:Y:S01]  /*20b0*/  FADD R37, -R22, R37 ;  /* 0x0000002516257221 */ /* 0x000fe20000000100 */
[----:B------:R-:W-:Y:S01]  /*20c0*/  SEL R25, R25, RZ, !P1 ;  /* 0x000000ff19197207 */ /* 0x000fe20004800000 */
[----:B------:R-:W-:Y:S01]  /*20d0*/  FADD R38, -R43, R38 ;  /* 0x000000262b267221 */ /* 0x000fe20000000100 */
[----:B------:R-:W-:Y:S01]  /*20e0*/  FSEL R0, R39, -1, P2 ;  /* 0xbf80000027007808 */ /* 0x000fe20001000000 */
[----:B------:R-:W-:Y:S01]  /*20f0*/  FADD R32, -R21, R32 ;  /* 0x0000002015207221 */ /* 0x000fe20000000100 */
[----:B------:R-:W-:Y:S01]  /*2100*/  @P1 FSEL R7, R19, R30, P3 ;  /* 0x0000001e13071208 */ /* 0x000fe20001800000 */
[----:B------:R-:W-:Y:S01]  /*2110*/  @!P0 FADD R0, R31, R31 ;  /* 0x0000001f1f008221 */ /* 0x000fe20000000000 */
[----:B------:R-:W-:-:S02]  /*2120*/  FSETP.GT.AND P6, PT, R16, RZ, PT ;  /* 0x000000ff1000720b */ /* 0x000fc40003fc4000 */
[----:B------:R-:W-:Y:S02]  /*2130*/  FSETP.GT.AND P5, PT, R18, RZ, PT ;  /* 0x000000ff1200720b */ /* 0x000fe40003fa4000 */
[----:B------:R-:W-:Y:S02]  /*2140*/  FSETP.GT.AND P4, PT, R8, RZ, PT ;  /* 0x000000ff0800720b */ /* 0x000fe40003f84000 */
[----:B------:R-:W-:Y:S02]  /*2150*/  FSETP.GT.AND P3, PT, R9, RZ, PT ;  /* 0x000000ff0900720b */ /* 0x000fe40003f64000 */
[----:B------:R-:W-:Y:S02]  /*2160*/  FSETP.GT.AND P2, PT, R28, RZ, PT ;  /* 0x000000ff1c00720b */ /* 0x000fe40003f44000 */
[----:B------:R-:W-:Y:S01]  /*2170*/  FSETP.GT.AND P0, PT, R31, RZ, PT ;  /* 0x000000ff1f00720b */ /* 0x000fe20003f04000 */
[----:B------:R-:W-:Y:S01]  /*2180*/  FFMA R13, R25, R37, R22 ;  /* 0x00000025190d7223 */ /* 0x000fe20000000016 */
[----:B------:R-:W-:Y:S01]  /*2190*/  FFMA R12, R24, R38, R43 ;  /* 0x00000026180c7223 */ /* 0x000fe2000000002b */
[----:B------:R-:W-:Y:S01]  /*21a0*/  FFMA R6, R2, R32, R21 ;  /* 0x0000002002067223 */ /* 0x000fe20000000015 */
[----:B------:R-:W-:-:S02]  /*21b0*/  @P1 FSEL R4, R16, R27, P6 ;  /* 0x0000001b10041208 */ /* 0x000fc40003000000 */
[----:B------:R-:W-:Y:S02]  /*21c0*/  @P1 FSEL R6, R18, R29, P5 ;  /* 0x0000001d12061208 */ /* 0x000fe40002800000 */
[----:B------:R-:W-:Y:S02]  /*21d0*/  @P1 FSEL R12, R8, R36, P4 ;  /* 0x00000024080c1208 */ /* 0x000fe40002000000 */
[----:B------:R-:W-:Y:S02]  /*21e0*/  @P1 FSEL R13, R9, R41, P3 ;  /* 0x00000029090d1208 */ /* 0x000fe40001800000 */
[----:B------:R-:W-:Y:S02]  /*21f0*/  @P1 FSEL R14, R28, R40, P2 ;  /* 0x000000281c0e1208 */ /* 0x000fe40001000000 */
[----:B------:R-:W-:Y:S01]  /*2200*/  @P1 FSEL R15, R31, R0, P0 ;  /* 0x000000001f0f1208 */ /* 0x000fe20000000000 */
[----:B------:R-:W-:Y:S04]  /*2210*/  STG.E.128 desc[UR4][R10.64], R4 ;  /* 0x000000040a007986 */ /* 0x000fe8000c101d04 */
[----:B------:R-:W-:Y:S01]  /*2220*/  STG.E.128 desc[UR4][R10.64+0x800], R12 ;  /* 0x0008000c0a007986 */ /* 0x000fe2000c101d04 */
[----:B------:R-:W-:Y:S05]  /*2230*/  EXIT ;  /* 0x000000000000794d */ /* 0x000fea0003800000 */
.L_x_0:
[----:B------:R-:W-:-:S00]  /*2240*/  BRA `(.L_x_0) ;  /* 0xfffffffc00fc7947 */ /* 0x000fc0000383ffff */
[----:B------:R-:W-:-:S00]  /*2250*/  NOP ;  /* 0x0000000000007918 */ /* 0x000fc00000000000 */
        /* <DEDUP_REMOVED lines=10> */
.L_x_1:


//--------------------- .nv.global.init           --------------------------
	.section	.nv.global.init,"aw",@progbits
.nv.global.init:
	.type		_$_str,@object
	.size		_$_str,(.L_0 - _$_str)
_$_str:
        /*0000*/ 	.byte	0x5f, 0x5f, 0x43, 0x55, 0x44, 0x41, 0x5f, 0x46, 0x54, 0x5a, 0x00
.L_0:


//--------------------- .nv.constant0.triton_poi_fused_cat_31 --------------------------
	.section	.nv.constant0.triton_poi_fused_cat_31,"a",@progbits
	.sectionflags	@""
	.align	4
.nv.constant0.triton_poi_fused_cat_31:
	.zero		604
